//
// Generated by NVIDIA NVVM Compiler
//
// Compiler Build ID: CL-36424714
// Cuda compilation tools, release 13.0, V13.0.88
// Based on NVVM 20.0.0
//

.version 9.0
.target sm_100
.address_size 64

	// .globl	_Z16potential_kernelPf
.const .align 4 .b8 d_atom_data[1600];

.visible .entry _Z16potential_kernelPf(
	.param .u64 .ptr .align 1 _Z16potential_kernelPf_param_0
)
{
	.reg .pred 	%p<6>;
	.reg .b32 	%r<36>;
	.reg .b32 	%f<2908>;
	.reg .b64 	%rd<13>;

	ld.param.u64 	%rd2, [_Z16potential_kernelPf_param_0];
	cvta.to.global.u64 	%rd1, %rd2;
	mov.u32 	%r13, %ctaid.x;
	mov.u32 	%r1, %ntid.x;
	mul.lo.s32 	%r14, %r1, %r13;
	mov.u32 	%r15, %tid.x;
	mad.lo.s32 	%r16, %r14, 5, %r15;
	mov.u32 	%r17, %ctaid.y;
	mov.u32 	%r18, %ntid.y;
	mov.u32 	%r19, %tid.y;
	mad.lo.s32 	%r20, %r17, %r18, %r19;
	mov.u32 	%r21, %ctaid.z;
	mov.u32 	%r22, %ntid.z;
	mov.u32 	%r23, %tid.z;
	mad.lo.s32 	%r3, %r21, %r22, %r23;
	cvt.rn.f32.u32 	%f6, %r20;
	cvt.rn.f32.u32 	%f7, %r3;
	cvt.rn.f32.s32 	%f8, %r16;
	ld.const.f32 	%f9, [d_atom_data+4];
	ld.const.f32 	%f10, [d_atom_data+8];
	sub.f32 	%f11, %f9, %f6;
	sub.f32 	%f12, %f10, %f7;
	mul.f32 	%f13, %f12, %f12;
	fma.rn.f32 	%f14, %f11, %f11, %f13;
	add.f32 	%f15, %f14, 0f2B8CBCCC;
	ld.const.f32 	%f16, [d_atom_data+12];
	ld.const.f32 	%f17, [d_atom_data];
	sub.f32 	%f18, %f17, %f8;
	fma.rn.f32 	%f19, %f18, %f18, %f15;
	rsqrt.approx.f32 	%f20, %f19;
	fma.rn.f32 	%f21, %f16, %f20, 0f00000000;
	add.s32 	%r4, %r1, %r16;
	cvt.rn.f32.s32 	%f22, %r4;
	sub.f32 	%f23, %f17, %f22;
	fma.rn.f32 	%f24, %f23, %f23, %f15;
	rsqrt.approx.f32 	%f25, %f24;
	fma.rn.f32 	%f26, %f16, %f25, 0f00000000;
	add.s32 	%r5, %r4, %r1;
	cvt.rn.f32.s32 	%f27, %r5;
	sub.f32 	%f28, %f17, %f27;
	fma.rn.f32 	%f29, %f28, %f28, %f15;
	rsqrt.approx.f32 	%f30, %f29;
	fma.rn.f32 	%f31, %f16, %f30, 0f00000000;
	add.s32 	%r6, %r5, %r1;
	cvt.rn.f32.s32 	%f32, %r6;
	sub.f32 	%f33, %f17, %f32;
	fma.rn.f32 	%f34, %f33, %f33, %f15;
	rsqrt.approx.f32 	%f35, %f34;
	fma.rn.f32 	%f36, %f16, %f35, 0f00000000;
	add.s32 	%r7, %r6, %r1;
	cvt.rn.f32.s32 	%f37, %r7;
	sub.f32 	%f38, %f17, %f37;
	fma.rn.f32 	%f39, %f38, %f38, %f15;
	rsqrt.approx.f32 	%f40, %f39;
	fma.rn.f32 	%f41, %f16, %f40, 0f00000000;
	ld.const.f32 	%f42, [d_atom_data+20];
	ld.const.f32 	%f43, [d_atom_data+24];
	sub.f32 	%f44, %f42, %f6;
	sub.f32 	%f45, %f43, %f7;
	mul.f32 	%f46, %f45, %f45;
	fma.rn.f32 	%f47, %f44, %f44, %f46;
	add.f32 	%f48, %f47, 0f2B8CBCCC;
	ld.const.f32 	%f49, [d_atom_data+28];
	ld.const.f32 	%f50, [d_atom_data+16];
	sub.f32 	%f51, %f50, %f8;
	fma.rn.f32 	%f52, %f51, %f51, %f48;
	rsqrt.approx.f32 	%f53, %f52;
	fma.rn.f32 	%f54, %f49, %f53, %f21;
	sub.f32 	%f55, %f50, %f22;
	fma.rn.f32 	%f56, %f55, %f55, %f48;
	rsqrt.approx.f32 	%f57, %f56;
	fma.rn.f32 	%f58, %f49, %f57, %f26;
	sub.f32 	%f59, %f50, %f27;
	fma.rn.f32 	%f60, %f59, %f59, %f48;
	rsqrt.approx.f32 	%f61, %f60;
	fma.rn.f32 	%f62, %f49, %f61, %f31;
	sub.f32 	%f63, %f50, %f32;
	fma.rn.f32 	%f64, %f63, %f63, %f48;
	rsqrt.approx.f32 	%f65, %f64;
	fma.rn.f32 	%f66, %f49, %f65, %f36;
	sub.f32 	%f67, %f50, %f37;
	fma.rn.f32 	%f68, %f67, %f67, %f48;
	rsqrt.approx.f32 	%f69, %f68;
	fma.rn.f32 	%f70, %f49, %f69, %f41;
	ld.const.f32 	%f71, [d_atom_data+36];
	ld.const.f32 	%f72, [d_atom_data+40];
	sub.f32 	%f73, %f71, %f6;
	sub.f32 	%f74, %f72, %f7;
	mul.f32 	%f75, %f74, %f74;
	fma.rn.f32 	%f76, %f73, %f73, %f75;
	add.f32 	%f77, %f76, 0f2B8CBCCC;
	ld.const.f32 	%f78, [d_atom_data+44];
	ld.const.f32 	%f79, [d_atom_data+32];
	sub.f32 	%f80, %f79, %f8;
	fma.rn.f32 	%f81, %f80, %f80, %f77;
	rsqrt.approx.f32 	%f82, %f81;
	fma.rn.f32 	%f83, %f78, %f82, %f54;
	sub.f32 	%f84, %f79, %f22;
	fma.rn.f32 	%f85, %f84, %f84, %f77;
	rsqrt.approx.f32 	%f86, %f85;
	fma.rn.f32 	%f87, %f78, %f86, %f58;
	sub.f32 	%f88, %f79, %f27;
	fma.rn.f32 	%f89, %f88, %f88, %f77;
	rsqrt.approx.f32 	%f90, %f89;
	fma.rn.f32 	%f91, %f78, %f90, %f62;
	sub.f32 	%f92, %f79, %f32;
	fma.rn.f32 	%f93, %f92, %f92, %f77;
	rsqrt.approx.f32 	%f94, %f93;
	fma.rn.f32 	%f95, %f78, %f94, %f66;
	sub.f32 	%f96, %f79, %f37;
	fma.rn.f32 	%f97, %f96, %f96, %f77;
	rsqrt.approx.f32 	%f98, %f97;
	fma.rn.f32 	%f99, %f78, %f98, %f70;
	ld.const.f32 	%f100, [d_atom_data+52];
	ld.const.f32 	%f101, [d_atom_data+56];
	sub.f32 	%f102, %f100, %f6;
	sub.f32 	%f103, %f101, %f7;
	mul.f32 	%f104, %f103, %f103;
	fma.rn.f32 	%f105, %f102, %f102, %f104;
	add.f32 	%f106, %f105, 0f2B8CBCCC;
	ld.const.f32 	%f107, [d_atom_data+60];
	ld.const.f32 	%f108, [d_atom_data+48];
	sub.f32 	%f109, %f108, %f8;
	fma.rn.f32 	%f110, %f109, %f109, %f106;
	rsqrt.approx.f32 	%f111, %f110;
	fma.rn.f32 	%f112, %f107, %f111, %f83;
	sub.f32 	%f113, %f108, %f22;
	fma.rn.f32 	%f114, %f113, %f113, %f106;
	rsqrt.approx.f32 	%f115, %f114;
	fma.rn.f32 	%f116, %f107, %f115, %f87;
	sub.f32 	%f117, %f108, %f27;
	fma.rn.f32 	%f118, %f117, %f117, %f106;
	rsqrt.approx.f32 	%f119, %f118;
	fma.rn.f32 	%f120, %f107, %f119, %f91;
	sub.f32 	%f121, %f108, %f32;
	fma.rn.f32 	%f122, %f121, %f121, %f106;
	rsqrt.approx.f32 	%f123, %f122;
	fma.rn.f32 	%f124, %f107, %f123, %f95;
	sub.f32 	%f125, %f108, %f37;
	fma.rn.f32 	%f126, %f125, %f125, %f106;
	rsqrt.approx.f32 	%f127, %f126;
	fma.rn.f32 	%f128, %f107, %f127, %f99;
	ld.const.f32 	%f129, [d_atom_data+68];
	ld.const.f32 	%f130, [d_atom_data+72];
	sub.f32 	%f131, %f129, %f6;
	sub.f32 	%f132, %f130, %f7;
	mul.f32 	%f133, %f132, %f132;
	fma.rn.f32 	%f134, %f131, %f131, %f133;
	add.f32 	%f135, %f134, 0f2B8CBCCC;
	ld.const.f32 	%f136, [d_atom_data+76];
	ld.const.f32 	%f137, [d_atom_data+64];
	sub.f32 	%f138, %f137, %f8;
	fma.rn.f32 	%f139, %f138, %f138, %f135;
	rsqrt.approx.f32 	%f140, %f139;
	fma.rn.f32 	%f141, %f136, %f140, %f112;
	sub.f32 	%f142, %f137, %f22;
	fma.rn.f32 	%f143, %f142, %f142, %f135;
	rsqrt.approx.f32 	%f144, %f143;
	fma.rn.f32 	%f145, %f136, %f144, %f116;
	sub.f32 	%f146, %f137, %f27;
	fma.rn.f32 	%f147, %f146, %f146, %f135;
	rsqrt.approx.f32 	%f148, %f147;
	fma.rn.f32 	%f149, %f136, %f148, %f120;
	sub.f32 	%f150, %f137, %f32;
	fma.rn.f32 	%f151, %f150, %f150, %f135;
	rsqrt.approx.f32 	%f152, %f151;
	fma.rn.f32 	%f153, %f136, %f152, %f124;
	sub.f32 	%f154, %f137, %f37;
	fma.rn.f32 	%f155, %f154, %f154, %f135;
	rsqrt.approx.f32 	%f156, %f155;
	fma.rn.f32 	%f157, %f136, %f156, %f128;
	ld.const.f32 	%f158, [d_atom_data+84];
	ld.const.f32 	%f159, [d_atom_data+88];
	sub.f32 	%f160, %f158, %f6;
	sub.f32 	%f161, %f159, %f7;
	mul.f32 	%f162, %f161, %f161;
	fma.rn.f32 	%f163, %f160, %f160, %f162;
	add.f32 	%f164, %f163, 0f2B8CBCCC;
	ld.const.f32 	%f165, [d_atom_data+92];
	ld.const.f32 	%f166, [d_atom_data+80];
	sub.f32 	%f167, %f166, %f8;
	fma.rn.f32 	%f168, %f167, %f167, %f164;
	rsqrt.approx.f32 	%f169, %f168;
	fma.rn.f32 	%f170, %f165, %f169, %f141;
	sub.f32 	%f171, %f166, %f22;
	fma.rn.f32 	%f172, %f171, %f171, %f164;
	rsqrt.approx.f32 	%f173, %f172;
	fma.rn.f32 	%f174, %f165, %f173, %f145;
	sub.f32 	%f175, %f166, %f27;
	fma.rn.f32 	%f176, %f175, %f175, %f164;
	rsqrt.approx.f32 	%f177, %f176;
	fma.rn.f32 	%f178, %f165, %f177, %f149;
	sub.f32 	%f179, %f166, %f32;
	fma.rn.f32 	%f180, %f179, %f179, %f164;
	rsqrt.approx.f32 	%f181, %f180;
	fma.rn.f32 	%f182, %f165, %f181, %f153;
	sub.f32 	%f183, %f166, %f37;
	fma.rn.f32 	%f184, %f183, %f183, %f164;
	rsqrt.approx.f32 	%f185, %f184;
	fma.rn.f32 	%f186, %f165, %f185, %f157;
	ld.const.f32 	%f187, [d_atom_data+100];
	ld.const.f32 	%f188, [d_atom_data+104];
	sub.f32 	%f189, %f187, %f6;
	sub.f32 	%f190, %f188, %f7;
	mul.f32 	%f191, %f190, %f190;
	fma.rn.f32 	%f192, %f189, %f189, %f191;
	add.f32 	%f193, %f192, 0f2B8CBCCC;
	ld.const.f32 	%f194, [d_atom_data+108];
	ld.const.f32 	%f195, [d_atom_data+96];
	sub.f32 	%f196, %f195, %f8;
	fma.rn.f32 	%f197, %f196, %f196, %f193;
	rsqrt.approx.f32 	%f198, %f197;
	fma.rn.f32 	%f199, %f194, %f198, %f170;
	sub.f32 	%f200, %f195, %f22;
	fma.rn.f32 	%f201, %f200, %f200, %f193;
	rsqrt.approx.f32 	%f202, %f201;
	fma.rn.f32 	%f203, %f194, %f202, %f174;
	sub.f32 	%f204, %f195, %f27;
	fma.rn.f32 	%f205, %f204, %f204, %f193;
	rsqrt.approx.f32 	%f206, %f205;
	fma.rn.f32 	%f207, %f194, %f206, %f178;
	sub.f32 	%f208, %f195, %f32;
	fma.rn.f32 	%f209, %f208, %f208, %f193;
	rsqrt.approx.f32 	%f210, %f209;
	fma.rn.f32 	%f211, %f194, %f210, %f182;
	sub.f32 	%f212, %f195, %f37;
	fma.rn.f32 	%f213, %f212, %f212, %f193;
	rsqrt.approx.f32 	%f214, %f213;
	fma.rn.f32 	%f215, %f194, %f214, %f186;
	ld.const.f32 	%f216, [d_atom_data+116];
	ld.const.f32 	%f217, [d_atom_data+120];
	sub.f32 	%f218, %f216, %f6;
	sub.f32 	%f219, %f217, %f7;
	mul.f32 	%f220, %f219, %f219;
	fma.rn.f32 	%f221, %f218, %f218, %f220;
	add.f32 	%f222, %f221, 0f2B8CBCCC;
	ld.const.f32 	%f223, [d_atom_data+124];
	ld.const.f32 	%f224, [d_atom_data+112];
	sub.f32 	%f225, %f224, %f8;
	fma.rn.f32 	%f226, %f225, %f225, %f222;
	rsqrt.approx.f32 	%f227, %f226;
	fma.rn.f32 	%f228, %f223, %f227, %f199;
	sub.f32 	%f229, %f224, %f22;
	fma.rn.f32 	%f230, %f229, %f229, %f222;
	rsqrt.approx.f32 	%f231, %f230;
	fma.rn.f32 	%f232, %f223, %f231, %f203;
	sub.f32 	%f233, %f224, %f27;
	fma.rn.f32 	%f234, %f233, %f233, %f222;
	rsqrt.approx.f32 	%f235, %f234;
	fma.rn.f32 	%f236, %f223, %f235, %f207;
	sub.f32 	%f237, %f224, %f32;
	fma.rn.f32 	%f238, %f237, %f237, %f222;
	rsqrt.approx.f32 	%f239, %f238;
	fma.rn.f32 	%f240, %f223, %f239, %f211;
	sub.f32 	%f241, %f224, %f37;
	fma.rn.f32 	%f242, %f241, %f241, %f222;
	rsqrt.approx.f32 	%f243, %f242;
	fma.rn.f32 	%f244, %f223, %f243, %f215;
	ld.const.f32 	%f245, [d_atom_data+132];
	ld.const.f32 	%f246, [d_atom_data+136];
	sub.f32 	%f247, %f245, %f6;
	sub.f32 	%f248, %f246, %f7;
	mul.f32 	%f249, %f248, %f248;
	fma.rn.f32 	%f250, %f247, %f247, %f249;
	add.f32 	%f251, %f250, 0f2B8CBCCC;
	ld.const.f32 	%f252, [d_atom_data+140];
	ld.const.f32 	%f253, [d_atom_data+128];
	sub.f32 	%f254, %f253, %f8;
	fma.rn.f32 	%f255, %f254, %f254, %f251;
	rsqrt.approx.f32 	%f256, %f255;
	fma.rn.f32 	%f257, %f252, %f256, %f228;
	sub.f32 	%f258, %f253, %f22;
	fma.rn.f32 	%f259, %f258, %f258, %f251;
	rsqrt.approx.f32 	%f260, %f259;
	fma.rn.f32 	%f261, %f252, %f260, %f232;
	sub.f32 	%f262, %f253, %f27;
	fma.rn.f32 	%f263, %f262, %f262, %f251;
	rsqrt.approx.f32 	%f264, %f263;
	fma.rn.f32 	%f265, %f252, %f264, %f236;
	sub.f32 	%f266, %f253, %f32;
	fma.rn.f32 	%f267, %f266, %f266, %f251;
	rsqrt.approx.f32 	%f268, %f267;
	fma.rn.f32 	%f269, %f252, %f268, %f240;
	sub.f32 	%f270, %f253, %f37;
	fma.rn.f32 	%f271, %f270, %f270, %f251;
	rsqrt.approx.f32 	%f272, %f271;
	fma.rn.f32 	%f273, %f252, %f272, %f244;
	ld.const.f32 	%f274, [d_atom_data+148];
	ld.const.f32 	%f275, [d_atom_data+152];
	sub.f32 	%f276, %f274, %f6;
	sub.f32 	%f277, %f275, %f7;
	mul.f32 	%f278, %f277, %f277;
	fma.rn.f32 	%f279, %f276, %f276, %f278;
	add.f32 	%f280, %f279, 0f2B8CBCCC;
	ld.const.f32 	%f281, [d_atom_data+156];
	ld.const.f32 	%f282, [d_atom_data+144];
	sub.f32 	%f283, %f282, %f8;
	fma.rn.f32 	%f284, %f283, %f283, %f280;
	rsqrt.approx.f32 	%f285, %f284;
	fma.rn.f32 	%f286, %f281, %f285, %f257;
	sub.f32 	%f287, %f282, %f22;
	fma.rn.f32 	%f288, %f287, %f287, %f280;
	rsqrt.approx.f32 	%f289, %f288;
	fma.rn.f32 	%f290, %f281, %f289, %f261;
	sub.f32 	%f291, %f282, %f27;
	fma.rn.f32 	%f292, %f291, %f291, %f280;
	rsqrt.approx.f32 	%f293, %f292;
	fma.rn.f32 	%f294, %f281, %f293, %f265;
	sub.f32 	%f295, %f282, %f32;
	fma.rn.f32 	%f296, %f295, %f295, %f280;
	rsqrt.approx.f32 	%f297, %f296;
	fma.rn.f32 	%f298, %f281, %f297, %f269;
	sub.f32 	%f299, %f282, %f37;
	fma.rn.f32 	%f300, %f299, %f299, %f280;
	rsqrt.approx.f32 	%f301, %f300;
	fma.rn.f32 	%f302, %f281, %f301, %f273;
	ld.const.f32 	%f303, [d_atom_data+164];
	ld.const.f32 	%f304, [d_atom_data+168];
	sub.f32 	%f305, %f303, %f6;
	sub.f32 	%f306, %f304, %f7;
	mul.f32 	%f307, %f306, %f306;
	fma.rn.f32 	%f308, %f305, %f305, %f307;
	add.f32 	%f309, %f308, 0f2B8CBCCC;
	ld.const.f32 	%f310, [d_atom_data+172];
	ld.const.f32 	%f311, [d_atom_data+160];
	sub.f32 	%f312, %f311, %f8;
	fma.rn.f32 	%f313, %f312, %f312, %f309;
	rsqrt.approx.f32 	%f314, %f313;
	fma.rn.f32 	%f315, %f310, %f314, %f286;
	sub.f32 	%f316, %f311, %f22;
	fma.rn.f32 	%f317, %f316, %f316, %f309;
	rsqrt.approx.f32 	%f318, %f317;
	fma.rn.f32 	%f319, %f310, %f318, %f290;
	sub.f32 	%f320, %f311, %f27;
	fma.rn.f32 	%f321, %f320, %f320, %f309;
	rsqrt.approx.f32 	%f322, %f321;
	fma.rn.f32 	%f323, %f310, %f322, %f294;
	sub.f32 	%f324, %f311, %f32;
	fma.rn.f32 	%f325, %f324, %f324, %f309;
	rsqrt.approx.f32 	%f326, %f325;
	fma.rn.f32 	%f327, %f310, %f326, %f298;
	sub.f32 	%f328, %f311, %f37;
	fma.rn.f32 	%f329, %f328, %f328, %f309;
	rsqrt.approx.f32 	%f330, %f329;
	fma.rn.f32 	%f331, %f310, %f330, %f302;
	ld.const.f32 	%f332, [d_atom_data+180];
	ld.const.f32 	%f333, [d_atom_data+184];
	sub.f32 	%f334, %f332, %f6;
	sub.f32 	%f335, %f333, %f7;
	mul.f32 	%f336, %f335, %f335;
	fma.rn.f32 	%f337, %f334, %f334, %f336;
	add.f32 	%f338, %f337, 0f2B8CBCCC;
	ld.const.f32 	%f339, [d_atom_data+188];
	ld.const.f32 	%f340, [d_atom_data+176];
	sub.f32 	%f341, %f340, %f8;
	fma.rn.f32 	%f342, %f341, %f341, %f338;
	rsqrt.approx.f32 	%f343, %f342;
	fma.rn.f32 	%f344, %f339, %f343, %f315;
	sub.f32 	%f345, %f340, %f22;
	fma.rn.f32 	%f346, %f345, %f345, %f338;
	rsqrt.approx.f32 	%f347, %f346;
	fma.rn.f32 	%f348, %f339, %f347, %f319;
	sub.f32 	%f349, %f340, %f27;
	fma.rn.f32 	%f350, %f349, %f349, %f338;
	rsqrt.approx.f32 	%f351, %f350;
	fma.rn.f32 	%f352, %f339, %f351, %f323;
	sub.f32 	%f353, %f340, %f32;
	fma.rn.f32 	%f354, %f353, %f353, %f338;
	rsqrt.approx.f32 	%f355, %f354;
	fma.rn.f32 	%f356, %f339, %f355, %f327;
	sub.f32 	%f357, %f340, %f37;
	fma.rn.f32 	%f358, %f357, %f357, %f338;
	rsqrt.approx.f32 	%f359, %f358;
	fma.rn.f32 	%f360, %f339, %f359, %f331;
	ld.const.f32 	%f361, [d_atom_data+196];
	ld.const.f32 	%f362, [d_atom_data+200];
	sub.f32 	%f363, %f361, %f6;
	sub.f32 	%f364, %f362, %f7;
	mul.f32 	%f365, %f364, %f364;
	fma.rn.f32 	%f366, %f363, %f363, %f365;
	add.f32 	%f367, %f366, 0f2B8CBCCC;
	ld.const.f32 	%f368, [d_atom_data+204];
	ld.const.f32 	%f369, [d_atom_data+192];
	sub.f32 	%f370, %f369, %f8;
	fma.rn.f32 	%f371, %f370, %f370, %f367;
	rsqrt.approx.f32 	%f372, %f371;
	fma.rn.f32 	%f373, %f368, %f372, %f344;
	sub.f32 	%f374, %f369, %f22;
	fma.rn.f32 	%f375, %f374, %f374, %f367;
	rsqrt.approx.f32 	%f376, %f375;
	fma.rn.f32 	%f377, %f368, %f376, %f348;
	sub.f32 	%f378, %f369, %f27;
	fma.rn.f32 	%f379, %f378, %f378, %f367;
	rsqrt.approx.f32 	%f380, %f379;
	fma.rn.f32 	%f381, %f368, %f380, %f352;
	sub.f32 	%f382, %f369, %f32;
	fma.rn.f32 	%f383, %f382, %f382, %f367;
	rsqrt.approx.f32 	%f384, %f383;
	fma.rn.f32 	%f385, %f368, %f384, %f356;
	sub.f32 	%f386, %f369, %f37;
	fma.rn.f32 	%f387, %f386, %f386, %f367;
	rsqrt.approx.f32 	%f388, %f387;
	fma.rn.f32 	%f389, %f368, %f388, %f360;
	ld.const.f32 	%f390, [d_atom_data+212];
	ld.const.f32 	%f391, [d_atom_data+216];
	sub.f32 	%f392, %f390, %f6;
	sub.f32 	%f393, %f391, %f7;
	mul.f32 	%f394, %f393, %f393;
	fma.rn.f32 	%f395, %f392, %f392, %f394;
	add.f32 	%f396, %f395, 0f2B8CBCCC;
	ld.const.f32 	%f397, [d_atom_data+220];
	ld.const.f32 	%f398, [d_atom_data+208];
	sub.f32 	%f399, %f398, %f8;
	fma.rn.f32 	%f400, %f399, %f399, %f396;
	rsqrt.approx.f32 	%f401, %f400;
	fma.rn.f32 	%f402, %f397, %f401, %f373;
	sub.f32 	%f403, %f398, %f22;
	fma.rn.f32 	%f404, %f403, %f403, %f396;
	rsqrt.approx.f32 	%f405, %f404;
	fma.rn.f32 	%f406, %f397, %f405, %f377;
	sub.f32 	%f407, %f398, %f27;
	fma.rn.f32 	%f408, %f407, %f407, %f396;
	rsqrt.approx.f32 	%f409, %f408;
	fma.rn.f32 	%f410, %f397, %f409, %f381;
	sub.f32 	%f411, %f398, %f32;
	fma.rn.f32 	%f412, %f411, %f411, %f396;
	rsqrt.approx.f32 	%f413, %f412;
	fma.rn.f32 	%f414, %f397, %f413, %f385;
	sub.f32 	%f415, %f398, %f37;
	fma.rn.f32 	%f416, %f415, %f415, %f396;
	rsqrt.approx.f32 	%f417, %f416;
	fma.rn.f32 	%f418, %f397, %f417, %f389;
	ld.const.f32 	%f419, [d_atom_data+228];
	ld.const.f32 	%f420, [d_atom_data+232];
	sub.f32 	%f421, %f419, %f6;
	sub.f32 	%f422, %f420, %f7;
	mul.f32 	%f423, %f422, %f422;
	fma.rn.f32 	%f424, %f421, %f421, %f423;
	add.f32 	%f425, %f424, 0f2B8CBCCC;
	ld.const.f32 	%f426, [d_atom_data+236];
	ld.const.f32 	%f427, [d_atom_data+224];
	sub.f32 	%f428, %f427, %f8;
	fma.rn.f32 	%f429, %f428, %f428, %f425;
	rsqrt.approx.f32 	%f430, %f429;
	fma.rn.f32 	%f431, %f426, %f430, %f402;
	sub.f32 	%f432, %f427, %f22;
	fma.rn.f32 	%f433, %f432, %f432, %f425;
	rsqrt.approx.f32 	%f434, %f433;
	fma.rn.f32 	%f435, %f426, %f434, %f406;
	sub.f32 	%f436, %f427, %f27;
	fma.rn.f32 	%f437, %f436, %f436, %f425;
	rsqrt.approx.f32 	%f438, %f437;
	fma.rn.f32 	%f439, %f426, %f438, %f410;
	sub.f32 	%f440, %f427, %f32;
	fma.rn.f32 	%f441, %f440, %f440, %f425;
	rsqrt.approx.f32 	%f442, %f441;
	fma.rn.f32 	%f443, %f426, %f442, %f414;
	sub.f32 	%f444, %f427, %f37;
	fma.rn.f32 	%f445, %f444, %f444, %f425;
	rsqrt.approx.f32 	%f446, %f445;
	fma.rn.f32 	%f447, %f426, %f446, %f418;
	ld.const.f32 	%f448, [d_atom_data+244];
	ld.const.f32 	%f449, [d_atom_data+248];
	sub.f32 	%f450, %f448, %f6;
	sub.f32 	%f451, %f449, %f7;
	mul.f32 	%f452, %f451, %f451;
	fma.rn.f32 	%f453, %f450, %f450, %f452;
	add.f32 	%f454, %f453, 0f2B8CBCCC;
	ld.const.f32 	%f455, [d_atom_data+252];
	ld.const.f32 	%f456, [d_atom_data+240];
	sub.f32 	%f457, %f456, %f8;
	fma.rn.f32 	%f458, %f457, %f457, %f454;
	rsqrt.approx.f32 	%f459, %f458;
	fma.rn.f32 	%f460, %f455, %f459, %f431;
	sub.f32 	%f461, %f456, %f22;
	fma.rn.f32 	%f462, %f461, %f461, %f454;
	rsqrt.approx.f32 	%f463, %f462;
	fma.rn.f32 	%f464, %f455, %f463, %f435;
	sub.f32 	%f465, %f456, %f27;
	fma.rn.f32 	%f466, %f465, %f465, %f454;
	rsqrt.approx.f32 	%f467, %f466;
	fma.rn.f32 	%f468, %f455, %f467, %f439;
	sub.f32 	%f469, %f456, %f32;
	fma.rn.f32 	%f470, %f469, %f469, %f454;
	rsqrt.approx.f32 	%f471, %f470;
	fma.rn.f32 	%f472, %f455, %f471, %f443;
	sub.f32 	%f473, %f456, %f37;
	fma.rn.f32 	%f474, %f473, %f473, %f454;
	rsqrt.approx.f32 	%f475, %f474;
	fma.rn.f32 	%f476, %f455, %f475, %f447;
	ld.const.f32 	%f477, [d_atom_data+260];
	ld.const.f32 	%f478, [d_atom_data+264];
	sub.f32 	%f479, %f477, %f6;
	sub.f32 	%f480, %f478, %f7;
	mul.f32 	%f481, %f480, %f480;
	fma.rn.f32 	%f482, %f479, %f479, %f481;
	add.f32 	%f483, %f482, 0f2B8CBCCC;
	ld.const.f32 	%f484, [d_atom_data+268];
	ld.const.f32 	%f485, [d_atom_data+256];
	sub.f32 	%f486, %f485, %f8;
	fma.rn.f32 	%f487, %f486, %f486, %f483;
	rsqrt.approx.f32 	%f488, %f487;
	fma.rn.f32 	%f489, %f484, %f488, %f460;
	sub.f32 	%f490, %f485, %f22;
	fma.rn.f32 	%f491, %f490, %f490, %f483;
	rsqrt.approx.f32 	%f492, %f491;
	fma.rn.f32 	%f493, %f484, %f492, %f464;
	sub.f32 	%f494, %f485, %f27;
	fma.rn.f32 	%f495, %f494, %f494, %f483;
	rsqrt.approx.f32 	%f496, %f495;
	fma.rn.f32 	%f497, %f484, %f496, %f468;
	sub.f32 	%f498, %f485, %f32;
	fma.rn.f32 	%f499, %f498, %f498, %f483;
	rsqrt.approx.f32 	%f500, %f499;
	fma.rn.f32 	%f501, %f484, %f500, %f472;
	sub.f32 	%f502, %f485, %f37;
	fma.rn.f32 	%f503, %f502, %f502, %f483;
	rsqrt.approx.f32 	%f504, %f503;
	fma.rn.f32 	%f505, %f484, %f504, %f476;
	ld.const.f32 	%f506, [d_atom_data+276];
	ld.const.f32 	%f507, [d_atom_data+280];
	sub.f32 	%f508, %f506, %f6;
	sub.f32 	%f509, %f507, %f7;
	mul.f32 	%f510, %f509, %f509;
	fma.rn.f32 	%f511, %f508, %f508, %f510;
	add.f32 	%f512, %f511, 0f2B8CBCCC;
	ld.const.f32 	%f513, [d_atom_data+284];
	ld.const.f32 	%f514, [d_atom_data+272];
	sub.f32 	%f515, %f514, %f8;
	fma.rn.f32 	%f516, %f515, %f515, %f512;
	rsqrt.approx.f32 	%f517, %f516;
	fma.rn.f32 	%f518, %f513, %f517, %f489;
	sub.f32 	%f519, %f514, %f22;
	fma.rn.f32 	%f520, %f519, %f519, %f512;
	rsqrt.approx.f32 	%f521, %f520;
	fma.rn.f32 	%f522, %f513, %f521, %f493;
	sub.f32 	%f523, %f514, %f27;
	fma.rn.f32 	%f524, %f523, %f523, %f512;
	rsqrt.approx.f32 	%f525, %f524;
	fma.rn.f32 	%f526, %f513, %f525, %f497;
	sub.f32 	%f527, %f514, %f32;
	fma.rn.f32 	%f528, %f527, %f527, %f512;
	rsqrt.approx.f32 	%f529, %f528;
	fma.rn.f32 	%f530, %f513, %f529, %f501;
	sub.f32 	%f531, %f514, %f37;
	fma.rn.f32 	%f532, %f531, %f531, %f512;
	rsqrt.approx.f32 	%f533, %f532;
	fma.rn.f32 	%f534, %f513, %f533, %f505;
	ld.const.f32 	%f535, [d_atom_data+292];
	ld.const.f32 	%f536, [d_atom_data+296];
	sub.f32 	%f537, %f535, %f6;
	sub.f32 	%f538, %f536, %f7;
	mul.f32 	%f539, %f538, %f538;
	fma.rn.f32 	%f540, %f537, %f537, %f539;
	add.f32 	%f541, %f540, 0f2B8CBCCC;
	ld.const.f32 	%f542, [d_atom_data+300];
	ld.const.f32 	%f543, [d_atom_data+288];
	sub.f32 	%f544, %f543, %f8;
	fma.rn.f32 	%f545, %f544, %f544, %f541;
	rsqrt.approx.f32 	%f546, %f545;
	fma.rn.f32 	%f547, %f542, %f546, %f518;
	sub.f32 	%f548, %f543, %f22;
	fma.rn.f32 	%f549, %f548, %f548, %f541;
	rsqrt.approx.f32 	%f550, %f549;
	fma.rn.f32 	%f551, %f542, %f550, %f522;
	sub.f32 	%f552, %f543, %f27;
	fma.rn.f32 	%f553, %f552, %f552, %f541;
	rsqrt.approx.f32 	%f554, %f553;
	fma.rn.f32 	%f555, %f542, %f554, %f526;
	sub.f32 	%f556, %f543, %f32;
	fma.rn.f32 	%f557, %f556, %f556, %f541;
	rsqrt.approx.f32 	%f558, %f557;
	fma.rn.f32 	%f559, %f542, %f558, %f530;
	sub.f32 	%f560, %f543, %f37;
	fma.rn.f32 	%f561, %f560, %f560, %f541;
	rsqrt.approx.f32 	%f562, %f561;
	fma.rn.f32 	%f563, %f542, %f562, %f534;
	ld.const.f32 	%f564, [d_atom_data+308];
	ld.const.f32 	%f565, [d_atom_data+312];
	sub.f32 	%f566, %f564, %f6;
	sub.f32 	%f567, %f565, %f7;
	mul.f32 	%f568, %f567, %f567;
	fma.rn.f32 	%f569, %f566, %f566, %f568;
	add.f32 	%f570, %f569, 0f2B8CBCCC;
	ld.const.f32 	%f571, [d_atom_data+316];
	ld.const.f32 	%f572, [d_atom_data+304];
	sub.f32 	%f573, %f572, %f8;
	fma.rn.f32 	%f574, %f573, %f573, %f570;
	rsqrt.approx.f32 	%f575, %f574;
	fma.rn.f32 	%f576, %f571, %f575, %f547;
	sub.f32 	%f577, %f572, %f22;
	fma.rn.f32 	%f578, %f577, %f577, %f570;
	rsqrt.approx.f32 	%f579, %f578;
	fma.rn.f32 	%f580, %f571, %f579, %f551;
	sub.f32 	%f581, %f572, %f27;
	fma.rn.f32 	%f582, %f581, %f581, %f570;
	rsqrt.approx.f32 	%f583, %f582;
	fma.rn.f32 	%f584, %f571, %f583, %f555;
	sub.f32 	%f585, %f572, %f32;
	fma.rn.f32 	%f586, %f585, %f585, %f570;
	rsqrt.approx.f32 	%f587, %f586;
	fma.rn.f32 	%f588, %f571, %f587, %f559;
	sub.f32 	%f589, %f572, %f37;
	fma.rn.f32 	%f590, %f589, %f589, %f570;
	rsqrt.approx.f32 	%f591, %f590;
	fma.rn.f32 	%f592, %f571, %f591, %f563;
	ld.const.f32 	%f593, [d_atom_data+324];
	ld.const.f32 	%f594, [d_atom_data+328];
	sub.f32 	%f595, %f593, %f6;
	sub.f32 	%f596, %f594, %f7;
	mul.f32 	%f597, %f596, %f596;
	fma.rn.f32 	%f598, %f595, %f595, %f597;
	add.f32 	%f599, %f598, 0f2B8CBCCC;
	ld.const.f32 	%f600, [d_atom_data+332];
	ld.const.f32 	%f601, [d_atom_data+320];
	sub.f32 	%f602, %f601, %f8;
	fma.rn.f32 	%f603, %f602, %f602, %f599;
	rsqrt.approx.f32 	%f604, %f603;
	fma.rn.f32 	%f605, %f600, %f604, %f576;
	sub.f32 	%f606, %f601, %f22;
	fma.rn.f32 	%f607, %f606, %f606, %f599;
	rsqrt.approx.f32 	%f608, %f607;
	fma.rn.f32 	%f609, %f600, %f608, %f580;
	sub.f32 	%f610, %f601, %f27;
	fma.rn.f32 	%f611, %f610, %f610, %f599;
	rsqrt.approx.f32 	%f612, %f611;
	fma.rn.f32 	%f613, %f600, %f612, %f584;
	sub.f32 	%f614, %f601, %f32;
	fma.rn.f32 	%f615, %f614, %f614, %f599;
	rsqrt.approx.f32 	%f616, %f615;
	fma.rn.f32 	%f617, %f600, %f616, %f588;
	sub.f32 	%f618, %f601, %f37;
	fma.rn.f32 	%f619, %f618, %f618, %f599;
	rsqrt.approx.f32 	%f620, %f619;
	fma.rn.f32 	%f621, %f600, %f620, %f592;
	ld.const.f32 	%f622, [d_atom_data+340];
	ld.const.f32 	%f623, [d_atom_data+344];
	sub.f32 	%f624, %f622, %f6;
	sub.f32 	%f625, %f623, %f7;
	mul.f32 	%f626, %f625, %f625;
	fma.rn.f32 	%f627, %f624, %f624, %f626;
	add.f32 	%f628, %f627, 0f2B8CBCCC;
	ld.const.f32 	%f629, [d_atom_data+348];
	ld.const.f32 	%f630, [d_atom_data+336];
	sub.f32 	%f631, %f630, %f8;
	fma.rn.f32 	%f632, %f631, %f631, %f628;
	rsqrt.approx.f32 	%f633, %f632;
	fma.rn.f32 	%f634, %f629, %f633, %f605;
	sub.f32 	%f635, %f630, %f22;
	fma.rn.f32 	%f636, %f635, %f635, %f628;
	rsqrt.approx.f32 	%f637, %f636;
	fma.rn.f32 	%f638, %f629, %f637, %f609;
	sub.f32 	%f639, %f630, %f27;
	fma.rn.f32 	%f640, %f639, %f639, %f628;
	rsqrt.approx.f32 	%f641, %f640;
	fma.rn.f32 	%f642, %f629, %f641, %f613;
	sub.f32 	%f643, %f630, %f32;
	fma.rn.f32 	%f644, %f643, %f643, %f628;
	rsqrt.approx.f32 	%f645, %f644;
	fma.rn.f32 	%f646, %f629, %f645, %f617;
	sub.f32 	%f647, %f630, %f37;
	fma.rn.f32 	%f648, %f647, %f647, %f628;
	rsqrt.approx.f32 	%f649, %f648;
	fma.rn.f32 	%f650, %f629, %f649, %f621;
	ld.const.f32 	%f651, [d_atom_data+356];
	ld.const.f32 	%f652, [d_atom_data+360];
	sub.f32 	%f653, %f651, %f6;
	sub.f32 	%f654, %f652, %f7;
	mul.f32 	%f655, %f654, %f654;
	fma.rn.f32 	%f656, %f653, %f653, %f655;
	add.f32 	%f657, %f656, 0f2B8CBCCC;
	ld.const.f32 	%f658, [d_atom_data+364];
	ld.const.f32 	%f659, [d_atom_data+352];
	sub.f32 	%f660, %f659, %f8;
	fma.rn.f32 	%f661, %f660, %f660, %f657;
	rsqrt.approx.f32 	%f662, %f661;
	fma.rn.f32 	%f663, %f658, %f662, %f634;
	sub.f32 	%f664, %f659, %f22;
	fma.rn.f32 	%f665, %f664, %f664, %f657;
	rsqrt.approx.f32 	%f666, %f665;
	fma.rn.f32 	%f667, %f658, %f666, %f638;
	sub.f32 	%f668, %f659, %f27;
	fma.rn.f32 	%f669, %f668, %f668, %f657;
	rsqrt.approx.f32 	%f670, %f669;
	fma.rn.f32 	%f671, %f658, %f670, %f642;
	sub.f32 	%f672, %f659, %f32;
	fma.rn.f32 	%f673, %f672, %f672, %f657;
	rsqrt.approx.f32 	%f674, %f673;
	fma.rn.f32 	%f675, %f658, %f674, %f646;
	sub.f32 	%f676, %f659, %f37;
	fma.rn.f32 	%f677, %f676, %f676, %f657;
	rsqrt.approx.f32 	%f678, %f677;
	fma.rn.f32 	%f679, %f658, %f678, %f650;
	ld.const.f32 	%f680, [d_atom_data+372];
	ld.const.f32 	%f681, [d_atom_data+376];
	sub.f32 	%f682, %f680, %f6;
	sub.f32 	%f683, %f681, %f7;
	mul.f32 	%f684, %f683, %f683;
	fma.rn.f32 	%f685, %f682, %f682, %f684;
	add.f32 	%f686, %f685, 0f2B8CBCCC;
	ld.const.f32 	%f687, [d_atom_data+380];
	ld.const.f32 	%f688, [d_atom_data+368];
	sub.f32 	%f689, %f688, %f8;
	fma.rn.f32 	%f690, %f689, %f689, %f686;
	rsqrt.approx.f32 	%f691, %f690;
	fma.rn.f32 	%f692, %f687, %f691, %f663;
	sub.f32 	%f693, %f688, %f22;
	fma.rn.f32 	%f694, %f693, %f693, %f686;
	rsqrt.approx.f32 	%f695, %f694;
	fma.rn.f32 	%f696, %f687, %f695, %f667;
	sub.f32 	%f697, %f688, %f27;
	fma.rn.f32 	%f698, %f697, %f697, %f686;
	rsqrt.approx.f32 	%f699, %f698;
	fma.rn.f32 	%f700, %f687, %f699, %f671;
	sub.f32 	%f701, %f688, %f32;
	fma.rn.f32 	%f702, %f701, %f701, %f686;
	rsqrt.approx.f32 	%f703, %f702;
	fma.rn.f32 	%f704, %f687, %f703, %f675;
	sub.f32 	%f705, %f688, %f37;
	fma.rn.f32 	%f706, %f705, %f705, %f686;
	rsqrt.approx.f32 	%f707, %f706;
	fma.rn.f32 	%f708, %f687, %f707, %f679;
	ld.const.f32 	%f709, [d_atom_data+388];
	ld.const.f32 	%f710, [d_atom_data+392];
	sub.f32 	%f711, %f709, %f6;
	sub.f32 	%f712, %f710, %f7;
	mul.f32 	%f713, %f712, %f712;
	fma.rn.f32 	%f714, %f711, %f711, %f713;
	add.f32 	%f715, %f714, 0f2B8CBCCC;
	ld.const.f32 	%f716, [d_atom_data+396];
	ld.const.f32 	%f717, [d_atom_data+384];
	sub.f32 	%f718, %f717, %f8;
	fma.rn.f32 	%f719, %f718, %f718, %f715;
	rsqrt.approx.f32 	%f720, %f719;
	fma.rn.f32 	%f721, %f716, %f720, %f692;
	sub.f32 	%f722, %f717, %f22;
	fma.rn.f32 	%f723, %f722, %f722, %f715;
	rsqrt.approx.f32 	%f724, %f723;
	fma.rn.f32 	%f725, %f716, %f724, %f696;
	sub.f32 	%f726, %f717, %f27;
	fma.rn.f32 	%f727, %f726, %f726, %f715;
	rsqrt.approx.f32 	%f728, %f727;
	fma.rn.f32 	%f729, %f716, %f728, %f700;
	sub.f32 	%f730, %f717, %f32;
	fma.rn.f32 	%f731, %f730, %f730, %f715;
	rsqrt.approx.f32 	%f732, %f731;
	fma.rn.f32 	%f733, %f716, %f732, %f704;
	sub.f32 	%f734, %f717, %f37;
	fma.rn.f32 	%f735, %f734, %f734, %f715;
	rsqrt.approx.f32 	%f736, %f735;
	fma.rn.f32 	%f737, %f716, %f736, %f708;
	ld.const.f32 	%f738, [d_atom_data+404];
	ld.const.f32 	%f739, [d_atom_data+408];
	sub.f32 	%f740, %f738, %f6;
	sub.f32 	%f741, %f739, %f7;
	mul.f32 	%f742, %f741, %f741;
	fma.rn.f32 	%f743, %f740, %f740, %f742;
	add.f32 	%f744, %f743, 0f2B8CBCCC;
	ld.const.f32 	%f745, [d_atom_data+412];
	ld.const.f32 	%f746, [d_atom_data+400];
	sub.f32 	%f747, %f746, %f8;
	fma.rn.f32 	%f748, %f747, %f747, %f744;
	rsqrt.approx.f32 	%f749, %f748;
	fma.rn.f32 	%f750, %f745, %f749, %f721;
	sub.f32 	%f751, %f746, %f22;
	fma.rn.f32 	%f752, %f751, %f751, %f744;
	rsqrt.approx.f32 	%f753, %f752;
	fma.rn.f32 	%f754, %f745, %f753, %f725;
	sub.f32 	%f755, %f746, %f27;
	fma.rn.f32 	%f756, %f755, %f755, %f744;
	rsqrt.approx.f32 	%f757, %f756;
	fma.rn.f32 	%f758, %f745, %f757, %f729;
	sub.f32 	%f759, %f746, %f32;
	fma.rn.f32 	%f760, %f759, %f759, %f744;
	rsqrt.approx.f32 	%f761, %f760;
	fma.rn.f32 	%f762, %f745, %f761, %f733;
	sub.f32 	%f763, %f746, %f37;
	fma.rn.f32 	%f764, %f763, %f763, %f744;
	rsqrt.approx.f32 	%f765, %f764;
	fma.rn.f32 	%f766, %f745, %f765, %f737;
	ld.const.f32 	%f767, [d_atom_data+420];
	ld.const.f32 	%f768, [d_atom_data+424];
	sub.f32 	%f769, %f767, %f6;
	sub.f32 	%f770, %f768, %f7;
	mul.f32 	%f771, %f770, %f770;
	fma.rn.f32 	%f772, %f769, %f769, %f771;
	add.f32 	%f773, %f772, 0f2B8CBCCC;
	ld.const.f32 	%f774, [d_atom_data+428];
	ld.const.f32 	%f775, [d_atom_data+416];
	sub.f32 	%f776, %f775, %f8;
	fma.rn.f32 	%f777, %f776, %f776, %f773;
	rsqrt.approx.f32 	%f778, %f777;
	fma.rn.f32 	%f779, %f774, %f778, %f750;
	sub.f32 	%f780, %f775, %f22;
	fma.rn.f32 	%f781, %f780, %f780, %f773;
	rsqrt.approx.f32 	%f782, %f781;
	fma.rn.f32 	%f783, %f774, %f782, %f754;
	sub.f32 	%f784, %f775, %f27;
	fma.rn.f32 	%f785, %f784, %f784, %f773;
	rsqrt.approx.f32 	%f786, %f785;
	fma.rn.f32 	%f787, %f774, %f786, %f758;
	sub.f32 	%f788, %f775, %f32;
	fma.rn.f32 	%f789, %f788, %f788, %f773;
	rsqrt.approx.f32 	%f790, %f789;
	fma.rn.f32 	%f791, %f774, %f790, %f762;
	sub.f32 	%f792, %f775, %f37;
	fma.rn.f32 	%f793, %f792, %f792, %f773;
	rsqrt.approx.f32 	%f794, %f793;
	fma.rn.f32 	%f795, %f774, %f794, %f766;
	ld.const.f32 	%f796, [d_atom_data+436];
	ld.const.f32 	%f797, [d_atom_data+440];
	sub.f32 	%f798, %f796, %f6;
	sub.f32 	%f799, %f797, %f7;
	mul.f32 	%f800, %f799, %f799;
	fma.rn.f32 	%f801, %f798, %f798, %f800;
	add.f32 	%f802, %f801, 0f2B8CBCCC;
	ld.const.f32 	%f803, [d_atom_data+444];
	ld.const.f32 	%f804, [d_atom_data+432];
	sub.f32 	%f805, %f804, %f8;
	fma.rn.f32 	%f806, %f805, %f805, %f802;
	rsqrt.approx.f32 	%f807, %f806;
	fma.rn.f32 	%f808, %f803, %f807, %f779;
	sub.f32 	%f809, %f804, %f22;
	fma.rn.f32 	%f810, %f809, %f809, %f802;
	rsqrt.approx.f32 	%f811, %f810;
	fma.rn.f32 	%f812, %f803, %f811, %f783;
	sub.f32 	%f813, %f804, %f27;
	fma.rn.f32 	%f814, %f813, %f813, %f802;
	rsqrt.approx.f32 	%f815, %f814;
	fma.rn.f32 	%f816, %f803, %f815, %f787;
	sub.f32 	%f817, %f804, %f32;
	fma.rn.f32 	%f818, %f817, %f817, %f802;
	rsqrt.approx.f32 	%f819, %f818;
	fma.rn.f32 	%f820, %f803, %f819, %f791;
	sub.f32 	%f821, %f804, %f37;
	fma.rn.f32 	%f822, %f821, %f821, %f802;
	rsqrt.approx.f32 	%f823, %f822;
	fma.rn.f32 	%f824, %f803, %f823, %f795;
	ld.const.f32 	%f825, [d_atom_data+452];
	ld.const.f32 	%f826, [d_atom_data+456];
	sub.f32 	%f827, %f825, %f6;
	sub.f32 	%f828, %f826, %f7;
	mul.f32 	%f829, %f828, %f828;
	fma.rn.f32 	%f830, %f827, %f827, %f829;
	add.f32 	%f831, %f830, 0f2B8CBCCC;
	ld.const.f32 	%f832, [d_atom_data+460];
	ld.const.f32 	%f833, [d_atom_data+448];
	sub.f32 	%f834, %f833, %f8;
	fma.rn.f32 	%f835, %f834, %f834, %f831;
	rsqrt.approx.f32 	%f836, %f835;
	fma.rn.f32 	%f837, %f832, %f836, %f808;
	sub.f32 	%f838, %f833, %f22;
	fma.rn.f32 	%f839, %f838, %f838, %f831;
	rsqrt.approx.f32 	%f840, %f839;
	fma.rn.f32 	%f841, %f832, %f840, %f812;
	sub.f32 	%f842, %f833, %f27;
	fma.rn.f32 	%f843, %f842, %f842, %f831;
	rsqrt.approx.f32 	%f844, %f843;
	fma.rn.f32 	%f845, %f832, %f844, %f816;
	sub.f32 	%f846, %f833, %f32;
	fma.rn.f32 	%f847, %f846, %f846, %f831;
	rsqrt.approx.f32 	%f848, %f847;
	fma.rn.f32 	%f849, %f832, %f848, %f820;
	sub.f32 	%f850, %f833, %f37;
	fma.rn.f32 	%f851, %f850, %f850, %f831;
	rsqrt.approx.f32 	%f852, %f851;
	fma.rn.f32 	%f853, %f832, %f852, %f824;
	ld.const.f32 	%f854, [d_atom_data+468];
	ld.const.f32 	%f855, [d_atom_data+472];
	sub.f32 	%f856, %f854, %f6;
	sub.f32 	%f857, %f855, %f7;
	mul.f32 	%f858, %f857, %f857;
	fma.rn.f32 	%f859, %f856, %f856, %f858;
	add.f32 	%f860, %f859, 0f2B8CBCCC;
	ld.const.f32 	%f861, [d_atom_data+476];
	ld.const.f32 	%f862, [d_atom_data+464];
	sub.f32 	%f863, %f862, %f8;
	fma.rn.f32 	%f864, %f863, %f863, %f860;
	rsqrt.approx.f32 	%f865, %f864;
	fma.rn.f32 	%f866, %f861, %f865, %f837;
	sub.f32 	%f867, %f862, %f22;
	fma.rn.f32 	%f868, %f867, %f867, %f860;
	rsqrt.approx.f32 	%f869, %f868;
	fma.rn.f32 	%f870, %f861, %f869, %f841;
	sub.f32 	%f871, %f862, %f27;
	fma.rn.f32 	%f872, %f871, %f871, %f860;
	rsqrt.approx.f32 	%f873, %f872;
	fma.rn.f32 	%f874, %f861, %f873, %f845;
	sub.f32 	%f875, %f862, %f32;
	fma.rn.f32 	%f876, %f875, %f875, %f860;
	rsqrt.approx.f32 	%f877, %f876;
	fma.rn.f32 	%f878, %f861, %f877, %f849;
	sub.f32 	%f879, %f862, %f37;
	fma.rn.f32 	%f880, %f879, %f879, %f860;
	rsqrt.approx.f32 	%f881, %f880;
	fma.rn.f32 	%f882, %f861, %f881, %f853;
	ld.const.f32 	%f883, [d_atom_data+484];
	ld.const.f32 	%f884, [d_atom_data+488];
	sub.f32 	%f885, %f883, %f6;
	sub.f32 	%f886, %f884, %f7;
	mul.f32 	%f887, %f886, %f886;
	fma.rn.f32 	%f888, %f885, %f885, %f887;
	add.f32 	%f889, %f888, 0f2B8CBCCC;
	ld.const.f32 	%f890, [d_atom_data+492];
	ld.const.f32 	%f891, [d_atom_data+480];
	sub.f32 	%f892, %f891, %f8;
	fma.rn.f32 	%f893, %f892, %f892, %f889;
	rsqrt.approx.f32 	%f894, %f893;
	fma.rn.f32 	%f895, %f890, %f894, %f866;
	sub.f32 	%f896, %f891, %f22;
	fma.rn.f32 	%f897, %f896, %f896, %f889;
	rsqrt.approx.f32 	%f898, %f897;
	fma.rn.f32 	%f899, %f890, %f898, %f870;
	sub.f32 	%f900, %f891, %f27;
	fma.rn.f32 	%f901, %f900, %f900, %f889;
	rsqrt.approx.f32 	%f902, %f901;
	fma.rn.f32 	%f903, %f890, %f902, %f874;
	sub.f32 	%f904, %f891, %f32;
	fma.rn.f32 	%f905, %f904, %f904, %f889;
	rsqrt.approx.f32 	%f906, %f905;
	fma.rn.f32 	%f907, %f890, %f906, %f878;
	sub.f32 	%f908, %f891, %f37;
	fma.rn.f32 	%f909, %f908, %f908, %f889;
	rsqrt.approx.f32 	%f910, %f909;
	fma.rn.f32 	%f911, %f890, %f910, %f882;
	ld.const.f32 	%f912, [d_atom_data+500];
	ld.const.f32 	%f913, [d_atom_data+504];
	sub.f32 	%f914, %f912, %f6;
	sub.f32 	%f915, %f913, %f7;
	mul.f32 	%f916, %f915, %f915;
	fma.rn.f32 	%f917, %f914, %f914, %f916;
	add.f32 	%f918, %f917, 0f2B8CBCCC;
	ld.const.f32 	%f919, [d_atom_data+508];
	ld.const.f32 	%f920, [d_atom_data+496];
	sub.f32 	%f921, %f920, %f8;
	fma.rn.f32 	%f922, %f921, %f921, %f918;
	rsqrt.approx.f32 	%f923, %f922;
	fma.rn.f32 	%f924, %f919, %f923, %f895;
	sub.f32 	%f925, %f920, %f22;
	fma.rn.f32 	%f926, %f925, %f925, %f918;
	rsqrt.approx.f32 	%f927, %f926;
	fma.rn.f32 	%f928, %f919, %f927, %f899;
	sub.f32 	%f929, %f920, %f27;
	fma.rn.f32 	%f930, %f929, %f929, %f918;
	rsqrt.approx.f32 	%f931, %f930;
	fma.rn.f32 	%f932, %f919, %f931, %f903;
	sub.f32 	%f933, %f920, %f32;
	fma.rn.f32 	%f934, %f933, %f933, %f918;
	rsqrt.approx.f32 	%f935, %f934;
	fma.rn.f32 	%f936, %f919, %f935, %f907;
	sub.f32 	%f937, %f920, %f37;
	fma.rn.f32 	%f938, %f937, %f937, %f918;
	rsqrt.approx.f32 	%f939, %f938;
	fma.rn.f32 	%f940, %f919, %f939, %f911;
	ld.const.f32 	%f941, [d_atom_data+516];
	ld.const.f32 	%f942, [d_atom_data+520];
	sub.f32 	%f943, %f941, %f6;
	sub.f32 	%f944, %f942, %f7;
	mul.f32 	%f945, %f944, %f944;
	fma.rn.f32 	%f946, %f943, %f943, %f945;
	add.f32 	%f947, %f946, 0f2B8CBCCC;
	ld.const.f32 	%f948, [d_atom_data+524];
	ld.const.f32 	%f949, [d_atom_data+512];
	sub.f32 	%f950, %f949, %f8;
	fma.rn.f32 	%f951, %f950, %f950, %f947;
	rsqrt.approx.f32 	%f952, %f951;
	fma.rn.f32 	%f953, %f948, %f952, %f924;
	sub.f32 	%f954, %f949, %f22;
	fma.rn.f32 	%f955, %f954, %f954, %f947;
	rsqrt.approx.f32 	%f956, %f955;
	fma.rn.f32 	%f957, %f948, %f956, %f928;
	sub.f32 	%f958, %f949, %f27;
	fma.rn.f32 	%f959, %f958, %f958, %f947;
	rsqrt.approx.f32 	%f960, %f959;
	fma.rn.f32 	%f961, %f948, %f960, %f932;
	sub.f32 	%f962, %f949, %f32;
	fma.rn.f32 	%f963, %f962, %f962, %f947;
	rsqrt.approx.f32 	%f964, %f963;
	fma.rn.f32 	%f965, %f948, %f964, %f936;
	sub.f32 	%f966, %f949, %f37;
	fma.rn.f32 	%f967, %f966, %f966, %f947;
	rsqrt.approx.f32 	%f968, %f967;
	fma.rn.f32 	%f969, %f948, %f968, %f940;
	ld.const.f32 	%f970, [d_atom_data+532];
	ld.const.f32 	%f971, [d_atom_data+536];
	sub.f32 	%f972, %f970, %f6;
	sub.f32 	%f973, %f971, %f7;
	mul.f32 	%f974, %f973, %f973;
	fma.rn.f32 	%f975, %f972, %f972, %f974;
	add.f32 	%f976, %f975, 0f2B8CBCCC;
	ld.const.f32 	%f977, [d_atom_data+540];
	ld.const.f32 	%f978, [d_atom_data+528];
	sub.f32 	%f979, %f978, %f8;
	fma.rn.f32 	%f980, %f979, %f979, %f976;
	rsqrt.approx.f32 	%f981, %f980;
	fma.rn.f32 	%f982, %f977, %f981, %f953;
	sub.f32 	%f983, %f978, %f22;
	fma.rn.f32 	%f984, %f983, %f983, %f976;
	rsqrt.approx.f32 	%f985, %f984;
	fma.rn.f32 	%f986, %f977, %f985, %f957;
	sub.f32 	%f987, %f978, %f27;
	fma.rn.f32 	%f988, %f987, %f987, %f976;
	rsqrt.approx.f32 	%f989, %f988;
	fma.rn.f32 	%f990, %f977, %f989, %f961;
	sub.f32 	%f991, %f978, %f32;
	fma.rn.f32 	%f992, %f991, %f991, %f976;
	rsqrt.approx.f32 	%f993, %f992;
	fma.rn.f32 	%f994, %f977, %f993, %f965;
	sub.f32 	%f995, %f978, %f37;
	fma.rn.f32 	%f996, %f995, %f995, %f976;
	rsqrt.approx.f32 	%f997, %f996;
	fma.rn.f32 	%f998, %f977, %f997, %f969;
	ld.const.f32 	%f999, [d_atom_data+548];
	ld.const.f32 	%f1000, [d_atom_data+552];
	sub.f32 	%f1001, %f999, %f6;
	sub.f32 	%f1002, %f1000, %f7;
	mul.f32 	%f1003, %f1002, %f1002;
	fma.rn.f32 	%f1004, %f1001, %f1001, %f1003;
	add.f32 	%f1005, %f1004, 0f2B8CBCCC;
	ld.const.f32 	%f1006, [d_atom_data+556];
	ld.const.f32 	%f1007, [d_atom_data+544];
	sub.f32 	%f1008, %f1007, %f8;
	fma.rn.f32 	%f1009, %f1008, %f1008, %f1005;
	rsqrt.approx.f32 	%f1010, %f1009;
	fma.rn.f32 	%f1011, %f1006, %f1010, %f982;
	sub.f32 	%f1012, %f1007, %f22;
	fma.rn.f32 	%f1013, %f1012, %f1012, %f1005;
	rsqrt.approx.f32 	%f1014, %f1013;
	fma.rn.f32 	%f1015, %f1006, %f1014, %f986;
	sub.f32 	%f1016, %f1007, %f27;
	fma.rn.f32 	%f1017, %f1016, %f1016, %f1005;
	rsqrt.approx.f32 	%f1018, %f1017;
	fma.rn.f32 	%f1019, %f1006, %f1018, %f990;
	sub.f32 	%f1020, %f1007, %f32;
	fma.rn.f32 	%f1021, %f1020, %f1020, %f1005;
	rsqrt.approx.f32 	%f1022, %f1021;
	fma.rn.f32 	%f1023, %f1006, %f1022, %f994;
	sub.f32 	%f1024, %f1007, %f37;
	fma.rn.f32 	%f1025, %f1024, %f1024, %f1005;
	rsqrt.approx.f32 	%f1026, %f1025;
	fma.rn.f32 	%f1027, %f1006, %f1026, %f998;
	ld.const.f32 	%f1028, [d_atom_data+564];
	ld.const.f32 	%f1029, [d_atom_data+568];
	sub.f32 	%f1030, %f1028, %f6;
	sub.f32 	%f1031, %f1029, %f7;
	mul.f32 	%f1032, %f1031, %f1031;
	fma.rn.f32 	%f1033, %f1030, %f1030, %f1032;
	add.f32 	%f1034, %f1033, 0f2B8CBCCC;
	ld.const.f32 	%f1035, [d_atom_data+572];
	ld.const.f32 	%f1036, [d_atom_data+560];
	sub.f32 	%f1037, %f1036, %f8;
	fma.rn.f32 	%f1038, %f1037, %f1037, %f1034;
	rsqrt.approx.f32 	%f1039, %f1038;
	fma.rn.f32 	%f1040, %f1035, %f1039, %f1011;
	sub.f32 	%f1041, %f1036, %f22;
	fma.rn.f32 	%f1042, %f1041, %f1041, %f1034;
	rsqrt.approx.f32 	%f1043, %f1042;
	fma.rn.f32 	%f1044, %f1035, %f1043, %f1015;
	sub.f32 	%f1045, %f1036, %f27;
	fma.rn.f32 	%f1046, %f1045, %f1045, %f1034;
	rsqrt.approx.f32 	%f1047, %f1046;
	fma.rn.f32 	%f1048, %f1035, %f1047, %f1019;
	sub.f32 	%f1049, %f1036, %f32;
	fma.rn.f32 	%f1050, %f1049, %f1049, %f1034;
	rsqrt.approx.f32 	%f1051, %f1050;
	fma.rn.f32 	%f1052, %f1035, %f1051, %f1023;
	sub.f32 	%f1053, %f1036, %f37;
	fma.rn.f32 	%f1054, %f1053, %f1053, %f1034;
	rsqrt.approx.f32 	%f1055, %f1054;
	fma.rn.f32 	%f1056, %f1035, %f1055, %f1027;
	ld.const.f32 	%f1057, [d_atom_data+580];
	ld.const.f32 	%f1058, [d_atom_data+584];
	sub.f32 	%f1059, %f1057, %f6;
	sub.f32 	%f1060, %f1058, %f7;
	mul.f32 	%f1061, %f1060, %f1060;
	fma.rn.f32 	%f1062, %f1059, %f1059, %f1061;
	add.f32 	%f1063, %f1062, 0f2B8CBCCC;
	ld.const.f32 	%f1064, [d_atom_data+588];
	ld.const.f32 	%f1065, [d_atom_data+576];
	sub.f32 	%f1066, %f1065, %f8;
	fma.rn.f32 	%f1067, %f1066, %f1066, %f1063;
	rsqrt.approx.f32 	%f1068, %f1067;
	fma.rn.f32 	%f1069, %f1064, %f1068, %f1040;
	sub.f32 	%f1070, %f1065, %f22;
	fma.rn.f32 	%f1071, %f1070, %f1070, %f1063;
	rsqrt.approx.f32 	%f1072, %f1071;
	fma.rn.f32 	%f1073, %f1064, %f1072, %f1044;
	sub.f32 	%f1074, %f1065, %f27;
	fma.rn.f32 	%f1075, %f1074, %f1074, %f1063;
	rsqrt.approx.f32 	%f1076, %f1075;
	fma.rn.f32 	%f1077, %f1064, %f1076, %f1048;
	sub.f32 	%f1078, %f1065, %f32;
	fma.rn.f32 	%f1079, %f1078, %f1078, %f1063;
	rsqrt.approx.f32 	%f1080, %f1079;
	fma.rn.f32 	%f1081, %f1064, %f1080, %f1052;
	sub.f32 	%f1082, %f1065, %f37;
	fma.rn.f32 	%f1083, %f1082, %f1082, %f1063;
	rsqrt.approx.f32 	%f1084, %f1083;
	fma.rn.f32 	%f1085, %f1064, %f1084, %f1056;
	ld.const.f32 	%f1086, [d_atom_data+596];
	ld.const.f32 	%f1087, [d_atom_data+600];
	sub.f32 	%f1088, %f1086, %f6;
	sub.f32 	%f1089, %f1087, %f7;
	mul.f32 	%f1090, %f1089, %f1089;
	fma.rn.f32 	%f1091, %f1088, %f1088, %f1090;
	add.f32 	%f1092, %f1091, 0f2B8CBCCC;
	ld.const.f32 	%f1093, [d_atom_data+604];
	ld.const.f32 	%f1094, [d_atom_data+592];
	sub.f32 	%f1095, %f1094, %f8;
	fma.rn.f32 	%f1096, %f1095, %f1095, %f1092;
	rsqrt.approx.f32 	%f1097, %f1096;
	fma.rn.f32 	%f1098, %f1093, %f1097, %f1069;
	sub.f32 	%f1099, %f1094, %f22;
	fma.rn.f32 	%f1100, %f1099, %f1099, %f1092;
	rsqrt.approx.f32 	%f1101, %f1100;
	fma.rn.f32 	%f1102, %f1093, %f1101, %f1073;
	sub.f32 	%f1103, %f1094, %f27;
	fma.rn.f32 	%f1104, %f1103, %f1103, %f1092;
	rsqrt.approx.f32 	%f1105, %f1104;
	fma.rn.f32 	%f1106, %f1093, %f1105, %f1077;
	sub.f32 	%f1107, %f1094, %f32;
	fma.rn.f32 	%f1108, %f1107, %f1107, %f1092;
	rsqrt.approx.f32 	%f1109, %f1108;
	fma.rn.f32 	%f1110, %f1093, %f1109, %f1081;
	sub.f32 	%f1111, %f1094, %f37;
	fma.rn.f32 	%f1112, %f1111, %f1111, %f1092;
	rsqrt.approx.f32 	%f1113, %f1112;
	fma.rn.f32 	%f1114, %f1093, %f1113, %f1085;
	ld.const.f32 	%f1115, [d_atom_data+612];
	ld.const.f32 	%f1116, [d_atom_data+616];
	sub.f32 	%f1117, %f1115, %f6;
	sub.f32 	%f1118, %f1116, %f7;
	mul.f32 	%f1119, %f1118, %f1118;
	fma.rn.f32 	%f1120, %f1117, %f1117, %f1119;
	add.f32 	%f1121, %f1120, 0f2B8CBCCC;
	ld.const.f32 	%f1122, [d_atom_data+620];
	ld.const.f32 	%f1123, [d_atom_data+608];
	sub.f32 	%f1124, %f1123, %f8;
	fma.rn.f32 	%f1125, %f1124, %f1124, %f1121;
	rsqrt.approx.f32 	%f1126, %f1125;
	fma.rn.f32 	%f1127, %f1122, %f1126, %f1098;
	sub.f32 	%f1128, %f1123, %f22;
	fma.rn.f32 	%f1129, %f1128, %f1128, %f1121;
	rsqrt.approx.f32 	%f1130, %f1129;
	fma.rn.f32 	%f1131, %f1122, %f1130, %f1102;
	sub.f32 	%f1132, %f1123, %f27;
	fma.rn.f32 	%f1133, %f1132, %f1132, %f1121;
	rsqrt.approx.f32 	%f1134, %f1133;
	fma.rn.f32 	%f1135, %f1122, %f1134, %f1106;
	sub.f32 	%f1136, %f1123, %f32;
	fma.rn.f32 	%f1137, %f1136, %f1136, %f1121;
	rsqrt.approx.f32 	%f1138, %f1137;
	fma.rn.f32 	%f1139, %f1122, %f1138, %f1110;
	sub.f32 	%f1140, %f1123, %f37;
	fma.rn.f32 	%f1141, %f1140, %f1140, %f1121;
	rsqrt.approx.f32 	%f1142, %f1141;
	fma.rn.f32 	%f1143, %f1122, %f1142, %f1114;
	ld.const.f32 	%f1144, [d_atom_data+628];
	ld.const.f32 	%f1145, [d_atom_data+632];
	sub.f32 	%f1146, %f1144, %f6;
	sub.f32 	%f1147, %f1145, %f7;
	mul.f32 	%f1148, %f1147, %f1147;
	fma.rn.f32 	%f1149, %f1146, %f1146, %f1148;
	add.f32 	%f1150, %f1149, 0f2B8CBCCC;
	ld.const.f32 	%f1151, [d_atom_data+636];
	ld.const.f32 	%f1152, [d_atom_data+624];
	sub.f32 	%f1153, %f1152, %f8;
	fma.rn.f32 	%f1154, %f1153, %f1153, %f1150;
	rsqrt.approx.f32 	%f1155, %f1154;
	fma.rn.f32 	%f1156, %f1151, %f1155, %f1127;
	sub.f32 	%f1157, %f1152, %f22;
	fma.rn.f32 	%f1158, %f1157, %f1157, %f1150;
	rsqrt.approx.f32 	%f1159, %f1158;
	fma.rn.f32 	%f1160, %f1151, %f1159, %f1131;
	sub.f32 	%f1161, %f1152, %f27;
	fma.rn.f32 	%f1162, %f1161, %f1161, %f1150;
	rsqrt.approx.f32 	%f1163, %f1162;
	fma.rn.f32 	%f1164, %f1151, %f1163, %f1135;
	sub.f32 	%f1165, %f1152, %f32;
	fma.rn.f32 	%f1166, %f1165, %f1165, %f1150;
	rsqrt.approx.f32 	%f1167, %f1166;
	fma.rn.f32 	%f1168, %f1151, %f1167, %f1139;
	sub.f32 	%f1169, %f1152, %f37;
	fma.rn.f32 	%f1170, %f1169, %f1169, %f1150;
	rsqrt.approx.f32 	%f1171, %f1170;
	fma.rn.f32 	%f1172, %f1151, %f1171, %f1143;
	ld.const.f32 	%f1173, [d_atom_data+644];
	ld.const.f32 	%f1174, [d_atom_data+648];
	sub.f32 	%f1175, %f1173, %f6;
	sub.f32 	%f1176, %f1174, %f7;
	mul.f32 	%f1177, %f1176, %f1176;
	fma.rn.f32 	%f1178, %f1175, %f1175, %f1177;
	add.f32 	%f1179, %f1178, 0f2B8CBCCC;
	ld.const.f32 	%f1180, [d_atom_data+652];
	ld.const.f32 	%f1181, [d_atom_data+640];
	sub.f32 	%f1182, %f1181, %f8;
	fma.rn.f32 	%f1183, %f1182, %f1182, %f1179;
	rsqrt.approx.f32 	%f1184, %f1183;
	fma.rn.f32 	%f1185, %f1180, %f1184, %f1156;
	sub.f32 	%f1186, %f1181, %f22;
	fma.rn.f32 	%f1187, %f1186, %f1186, %f1179;
	rsqrt.approx.f32 	%f1188, %f1187;
	fma.rn.f32 	%f1189, %f1180, %f1188, %f1160;
	sub.f32 	%f1190, %f1181, %f27;
	fma.rn.f32 	%f1191, %f1190, %f1190, %f1179;
	rsqrt.approx.f32 	%f1192, %f1191;
	fma.rn.f32 	%f1193, %f1180, %f1192, %f1164;
	sub.f32 	%f1194, %f1181, %f32;
	fma.rn.f32 	%f1195, %f1194, %f1194, %f1179;
	rsqrt.approx.f32 	%f1196, %f1195;
	fma.rn.f32 	%f1197, %f1180, %f1196, %f1168;
	sub.f32 	%f1198, %f1181, %f37;
	fma.rn.f32 	%f1199, %f1198, %f1198, %f1179;
	rsqrt.approx.f32 	%f1200, %f1199;
	fma.rn.f32 	%f1201, %f1180, %f1200, %f1172;
	ld.const.f32 	%f1202, [d_atom_data+660];
	ld.const.f32 	%f1203, [d_atom_data+664];
	sub.f32 	%f1204, %f1202, %f6;
	sub.f32 	%f1205, %f1203, %f7;
	mul.f32 	%f1206, %f1205, %f1205;
	fma.rn.f32 	%f1207, %f1204, %f1204, %f1206;
	add.f32 	%f1208, %f1207, 0f2B8CBCCC;
	ld.const.f32 	%f1209, [d_atom_data+668];
	ld.const.f32 	%f1210, [d_atom_data+656];
	sub.f32 	%f1211, %f1210, %f8;
	fma.rn.f32 	%f1212, %f1211, %f1211, %f1208;
	rsqrt.approx.f32 	%f1213, %f1212;
	fma.rn.f32 	%f1214, %f1209, %f1213, %f1185;
	sub.f32 	%f1215, %f1210, %f22;
	fma.rn.f32 	%f1216, %f1215, %f1215, %f1208;
	rsqrt.approx.f32 	%f1217, %f1216;
	fma.rn.f32 	%f1218, %f1209, %f1217, %f1189;
	sub.f32 	%f1219, %f1210, %f27;
	fma.rn.f32 	%f1220, %f1219, %f1219, %f1208;
	rsqrt.approx.f32 	%f1221, %f1220;
	fma.rn.f32 	%f1222, %f1209, %f1221, %f1193;
	sub.f32 	%f1223, %f1210, %f32;
	fma.rn.f32 	%f1224, %f1223, %f1223, %f1208;
	rsqrt.approx.f32 	%f1225, %f1224;
	fma.rn.f32 	%f1226, %f1209, %f1225, %f1197;
	sub.f32 	%f1227, %f1210, %f37;
	fma.rn.f32 	%f1228, %f1227, %f1227, %f1208;
	rsqrt.approx.f32 	%f1229, %f1228;
	fma.rn.f32 	%f1230, %f1209, %f1229, %f1201;
	ld.const.f32 	%f1231, [d_atom_data+676];
	ld.const.f32 	%f1232, [d_atom_data+680];
	sub.f32 	%f1233, %f1231, %f6;
	sub.f32 	%f1234, %f1232, %f7;
	mul.f32 	%f1235, %f1234, %f1234;
	fma.rn.f32 	%f1236, %f1233, %f1233, %f1235;
	add.f32 	%f1237, %f1236, 0f2B8CBCCC;
	ld.const.f32 	%f1238, [d_atom_data+684];
	ld.const.f32 	%f1239, [d_atom_data+672];
	sub.f32 	%f1240, %f1239, %f8;
	fma.rn.f32 	%f1241, %f1240, %f1240, %f1237;
	rsqrt.approx.f32 	%f1242, %f1241;
	fma.rn.f32 	%f1243, %f1238, %f1242, %f1214;
	sub.f32 	%f1244, %f1239, %f22;
	fma.rn.f32 	%f1245, %f1244, %f1244, %f1237;
	rsqrt.approx.f32 	%f1246, %f1245;
	fma.rn.f32 	%f1247, %f1238, %f1246, %f1218;
	sub.f32 	%f1248, %f1239, %f27;
	fma.rn.f32 	%f1249, %f1248, %f1248, %f1237;
	rsqrt.approx.f32 	%f1250, %f1249;
	fma.rn.f32 	%f1251, %f1238, %f1250, %f1222;
	sub.f32 	%f1252, %f1239, %f32;
	fma.rn.f32 	%f1253, %f1252, %f1252, %f1237;
	rsqrt.approx.f32 	%f1254, %f1253;
	fma.rn.f32 	%f1255, %f1238, %f1254, %f1226;
	sub.f32 	%f1256, %f1239, %f37;
	fma.rn.f32 	%f1257, %f1256, %f1256, %f1237;
	rsqrt.approx.f32 	%f1258, %f1257;
	fma.rn.f32 	%f1259, %f1238, %f1258, %f1230;
	ld.const.f32 	%f1260, [d_atom_data+692];
	ld.const.f32 	%f1261, [d_atom_data+696];
	sub.f32 	%f1262, %f1260, %f6;
	sub.f32 	%f1263, %f1261, %f7;
	mul.f32 	%f1264, %f1263, %f1263;
	fma.rn.f32 	%f1265, %f1262, %f1262, %f1264;
	add.f32 	%f1266, %f1265, 0f2B8CBCCC;
	ld.const.f32 	%f1267, [d_atom_data+700];
	ld.const.f32 	%f1268, [d_atom_data+688];
	sub.f32 	%f1269, %f1268, %f8;
	fma.rn.f32 	%f1270, %f1269, %f1269, %f1266;
	rsqrt.approx.f32 	%f1271, %f1270;
	fma.rn.f32 	%f1272, %f1267, %f1271, %f1243;
	sub.f32 	%f1273, %f1268, %f22;
	fma.rn.f32 	%f1274, %f1273, %f1273, %f1266;
	rsqrt.approx.f32 	%f1275, %f1274;
	fma.rn.f32 	%f1276, %f1267, %f1275, %f1247;
	sub.f32 	%f1277, %f1268, %f27;
	fma.rn.f32 	%f1278, %f1277, %f1277, %f1266;
	rsqrt.approx.f32 	%f1279, %f1278;
	fma.rn.f32 	%f1280, %f1267, %f1279, %f1251;
	sub.f32 	%f1281, %f1268, %f32;
	fma.rn.f32 	%f1282, %f1281, %f1281, %f1266;
	rsqrt.approx.f32 	%f1283, %f1282;
	fma.rn.f32 	%f1284, %f1267, %f1283, %f1255;
	sub.f32 	%f1285, %f1268, %f37;
	fma.rn.f32 	%f1286, %f1285, %f1285, %f1266;
	rsqrt.approx.f32 	%f1287, %f1286;
	fma.rn.f32 	%f1288, %f1267, %f1287, %f1259;
	ld.const.f32 	%f1289, [d_atom_data+708];
	ld.const.f32 	%f1290, [d_atom_data+712];
	sub.f32 	%f1291, %f1289, %f6;
	sub.f32 	%f1292, %f1290, %f7;
	mul.f32 	%f1293, %f1292, %f1292;
	fma.rn.f32 	%f1294, %f1291, %f1291, %f1293;
	add.f32 	%f1295, %f1294, 0f2B8CBCCC;
	ld.const.f32 	%f1296, [d_atom_data+716];
	ld.const.f32 	%f1297, [d_atom_data+704];
	sub.f32 	%f1298, %f1297, %f8;
	fma.rn.f32 	%f1299, %f1298, %f1298, %f1295;
	rsqrt.approx.f32 	%f1300, %f1299;
	fma.rn.f32 	%f1301, %f1296, %f1300, %f1272;
	sub.f32 	%f1302, %f1297, %f22;
	fma.rn.f32 	%f1303, %f1302, %f1302, %f1295;
	rsqrt.approx.f32 	%f1304, %f1303;
	fma.rn.f32 	%f1305, %f1296, %f1304, %f1276;
	sub.f32 	%f1306, %f1297, %f27;
	fma.rn.f32 	%f1307, %f1306, %f1306, %f1295;
	rsqrt.approx.f32 	%f1308, %f1307;
	fma.rn.f32 	%f1309, %f1296, %f1308, %f1280;
	sub.f32 	%f1310, %f1297, %f32;
	fma.rn.f32 	%f1311, %f1310, %f1310, %f1295;
	rsqrt.approx.f32 	%f1312, %f1311;
	fma.rn.f32 	%f1313, %f1296, %f1312, %f1284;
	sub.f32 	%f1314, %f1297, %f37;
	fma.rn.f32 	%f1315, %f1314, %f1314, %f1295;
	rsqrt.approx.f32 	%f1316, %f1315;
	fma.rn.f32 	%f1317, %f1296, %f1316, %f1288;
	ld.const.f32 	%f1318, [d_atom_data+724];
	ld.const.f32 	%f1319, [d_atom_data+728];
	sub.f32 	%f1320, %f1318, %f6;
	sub.f32 	%f1321, %f1319, %f7;
	mul.f32 	%f1322, %f1321, %f1321;
	fma.rn.f32 	%f1323, %f1320, %f1320, %f1322;
	add.f32 	%f1324, %f1323, 0f2B8CBCCC;
	ld.const.f32 	%f1325, [d_atom_data+732];
	ld.const.f32 	%f1326, [d_atom_data+720];
	sub.f32 	%f1327, %f1326, %f8;
	fma.rn.f32 	%f1328, %f1327, %f1327, %f1324;
	rsqrt.approx.f32 	%f1329, %f1328;
	fma.rn.f32 	%f1330, %f1325, %f1329, %f1301;
	sub.f32 	%f1331, %f1326, %f22;
	fma.rn.f32 	%f1332, %f1331, %f1331, %f1324;
	rsqrt.approx.f32 	%f1333, %f1332;
	fma.rn.f32 	%f1334, %f1325, %f1333, %f1305;
	sub.f32 	%f1335, %f1326, %f27;
	fma.rn.f32 	%f1336, %f1335, %f1335, %f1324;
	rsqrt.approx.f32 	%f1337, %f1336;
	fma.rn.f32 	%f1338, %f1325, %f1337, %f1309;
	sub.f32 	%f1339, %f1326, %f32;
	fma.rn.f32 	%f1340, %f1339, %f1339, %f1324;
	rsqrt.approx.f32 	%f1341, %f1340;
	fma.rn.f32 	%f1342, %f1325, %f1341, %f1313;
	sub.f32 	%f1343, %f1326, %f37;
	fma.rn.f32 	%f1344, %f1343, %f1343, %f1324;
	rsqrt.approx.f32 	%f1345, %f1344;
	fma.rn.f32 	%f1346, %f1325, %f1345, %f1317;
	ld.const.f32 	%f1347, [d_atom_data+740];
	ld.const.f32 	%f1348, [d_atom_data+744];
	sub.f32 	%f1349, %f1347, %f6;
	sub.f32 	%f1350, %f1348, %f7;
	mul.f32 	%f1351, %f1350, %f1350;
	fma.rn.f32 	%f1352, %f1349, %f1349, %f1351;
	add.f32 	%f1353, %f1352, 0f2B8CBCCC;
	ld.const.f32 	%f1354, [d_atom_data+748];
	ld.const.f32 	%f1355, [d_atom_data+736];
	sub.f32 	%f1356, %f1355, %f8;
	fma.rn.f32 	%f1357, %f1356, %f1356, %f1353;
	rsqrt.approx.f32 	%f1358, %f1357;
	fma.rn.f32 	%f1359, %f1354, %f1358, %f1330;
	sub.f32 	%f1360, %f1355, %f22;
	fma.rn.f32 	%f1361, %f1360, %f1360, %f1353;
	rsqrt.approx.f32 	%f1362, %f1361;
	fma.rn.f32 	%f1363, %f1354, %f1362, %f1334;
	sub.f32 	%f1364, %f1355, %f27;
	fma.rn.f32 	%f1365, %f1364, %f1364, %f1353;
	rsqrt.approx.f32 	%f1366, %f1365;
	fma.rn.f32 	%f1367, %f1354, %f1366, %f1338;
	sub.f32 	%f1368, %f1355, %f32;
	fma.rn.f32 	%f1369, %f1368, %f1368, %f1353;
	rsqrt.approx.f32 	%f1370, %f1369;
	fma.rn.f32 	%f1371, %f1354, %f1370, %f1342;
	sub.f32 	%f1372, %f1355, %f37;
	fma.rn.f32 	%f1373, %f1372, %f1372, %f1353;
	rsqrt.approx.f32 	%f1374, %f1373;
	fma.rn.f32 	%f1375, %f1354, %f1374, %f1346;
	ld.const.f32 	%f1376, [d_atom_data+756];
	ld.const.f32 	%f1377, [d_atom_data+760];
	sub.f32 	%f1378, %f1376, %f6;
	sub.f32 	%f1379, %f1377, %f7;
	mul.f32 	%f1380, %f1379, %f1379;
	fma.rn.f32 	%f1381, %f1378, %f1378, %f1380;
	add.f32 	%f1382, %f1381, 0f2B8CBCCC;
	ld.const.f32 	%f1383, [d_atom_data+764];
	ld.const.f32 	%f1384, [d_atom_data+752];
	sub.f32 	%f1385, %f1384, %f8;
	fma.rn.f32 	%f1386, %f1385, %f1385, %f1382;
	rsqrt.approx.f32 	%f1387, %f1386;
	fma.rn.f32 	%f1388, %f1383, %f1387, %f1359;
	sub.f32 	%f1389, %f1384, %f22;
	fma.rn.f32 	%f1390, %f1389, %f1389, %f1382;
	rsqrt.approx.f32 	%f1391, %f1390;
	fma.rn.f32 	%f1392, %f1383, %f1391, %f1363;
	sub.f32 	%f1393, %f1384, %f27;
	fma.rn.f32 	%f1394, %f1393, %f1393, %f1382;
	rsqrt.approx.f32 	%f1395, %f1394;
	fma.rn.f32 	%f1396, %f1383, %f1395, %f1367;
	sub.f32 	%f1397, %f1384, %f32;
	fma.rn.f32 	%f1398, %f1397, %f1397, %f1382;
	rsqrt.approx.f32 	%f1399, %f1398;
	fma.rn.f32 	%f1400, %f1383, %f1399, %f1371;
	sub.f32 	%f1401, %f1384, %f37;
	fma.rn.f32 	%f1402, %f1401, %f1401, %f1382;
	rsqrt.approx.f32 	%f1403, %f1402;
	fma.rn.f32 	%f1404, %f1383, %f1403, %f1375;
	ld.const.f32 	%f1405, [d_atom_data+772];
	ld.const.f32 	%f1406, [d_atom_data+776];
	sub.f32 	%f1407, %f1405, %f6;
	sub.f32 	%f1408, %f1406, %f7;
	mul.f32 	%f1409, %f1408, %f1408;
	fma.rn.f32 	%f1410, %f1407, %f1407, %f1409;
	add.f32 	%f1411, %f1410, 0f2B8CBCCC;
	ld.const.f32 	%f1412, [d_atom_data+780];
	ld.const.f32 	%f1413, [d_atom_data+768];
	sub.f32 	%f1414, %f1413, %f8;
	fma.rn.f32 	%f1415, %f1414, %f1414, %f1411;
	rsqrt.approx.f32 	%f1416, %f1415;
	fma.rn.f32 	%f1417, %f1412, %f1416, %f1388;
	sub.f32 	%f1418, %f1413, %f22;
	fma.rn.f32 	%f1419, %f1418, %f1418, %f1411;
	rsqrt.approx.f32 	%f1420, %f1419;
	fma.rn.f32 	%f1421, %f1412, %f1420, %f1392;
	sub.f32 	%f1422, %f1413, %f27;
	fma.rn.f32 	%f1423, %f1422, %f1422, %f1411;
	rsqrt.approx.f32 	%f1424, %f1423;
	fma.rn.f32 	%f1425, %f1412, %f1424, %f1396;
	sub.f32 	%f1426, %f1413, %f32;
	fma.rn.f32 	%f1427, %f1426, %f1426, %f1411;
	rsqrt.approx.f32 	%f1428, %f1427;
	fma.rn.f32 	%f1429, %f1412, %f1428, %f1400;
	sub.f32 	%f1430, %f1413, %f37;
	fma.rn.f32 	%f1431, %f1430, %f1430, %f1411;
	rsqrt.approx.f32 	%f1432, %f1431;
	fma.rn.f32 	%f1433, %f1412, %f1432, %f1404;
	ld.const.f32 	%f1434, [d_atom_data+788];
	ld.const.f32 	%f1435, [d_atom_data+792];
	sub.f32 	%f1436, %f1434, %f6;
	sub.f32 	%f1437, %f1435, %f7;
	mul.f32 	%f1438, %f1437, %f1437;
	fma.rn.f32 	%f1439, %f1436, %f1436, %f1438;
	add.f32 	%f1440, %f1439, 0f2B8CBCCC;
	ld.const.f32 	%f1441, [d_atom_data+796];
	ld.const.f32 	%f1442, [d_atom_data+784];
	sub.f32 	%f1443, %f1442, %f8;
	fma.rn.f32 	%f1444, %f1443, %f1443, %f1440;
	rsqrt.approx.f32 	%f1445, %f1444;
	fma.rn.f32 	%f1446, %f1441, %f1445, %f1417;
	sub.f32 	%f1447, %f1442, %f22;
	fma.rn.f32 	%f1448, %f1447, %f1447, %f1440;
	rsqrt.approx.f32 	%f1449, %f1448;
	fma.rn.f32 	%f1450, %f1441, %f1449, %f1421;
	sub.f32 	%f1451, %f1442, %f27;
	fma.rn.f32 	%f1452, %f1451, %f1451, %f1440;
	rsqrt.approx.f32 	%f1453, %f1452;
	fma.rn.f32 	%f1454, %f1441, %f1453, %f1425;
	sub.f32 	%f1455, %f1442, %f32;
	fma.rn.f32 	%f1456, %f1455, %f1455, %f1440;
	rsqrt.approx.f32 	%f1457, %f1456;
	fma.rn.f32 	%f1458, %f1441, %f1457, %f1429;
	sub.f32 	%f1459, %f1442, %f37;
	fma.rn.f32 	%f1460, %f1459, %f1459, %f1440;
	rsqrt.approx.f32 	%f1461, %f1460;
	fma.rn.f32 	%f1462, %f1441, %f1461, %f1433;
	ld.const.f32 	%f1463, [d_atom_data+804];
	ld.const.f32 	%f1464, [d_atom_data+808];
	sub.f32 	%f1465, %f1463, %f6;
	sub.f32 	%f1466, %f1464, %f7;
	mul.f32 	%f1467, %f1466, %f1466;
	fma.rn.f32 	%f1468, %f1465, %f1465, %f1467;
	add.f32 	%f1469, %f1468, 0f2B8CBCCC;
	ld.const.f32 	%f1470, [d_atom_data+812];
	ld.const.f32 	%f1471, [d_atom_data+800];
	sub.f32 	%f1472, %f1471, %f8;
	fma.rn.f32 	%f1473, %f1472, %f1472, %f1469;
	rsqrt.approx.f32 	%f1474, %f1473;
	fma.rn.f32 	%f1475, %f1470, %f1474, %f1446;
	sub.f32 	%f1476, %f1471, %f22;
	fma.rn.f32 	%f1477, %f1476, %f1476, %f1469;
	rsqrt.approx.f32 	%f1478, %f1477;
	fma.rn.f32 	%f1479, %f1470, %f1478, %f1450;
	sub.f32 	%f1480, %f1471, %f27;
	fma.rn.f32 	%f1481, %f1480, %f1480, %f1469;
	rsqrt.approx.f32 	%f1482, %f1481;
	fma.rn.f32 	%f1483, %f1470, %f1482, %f1454;
	sub.f32 	%f1484, %f1471, %f32;
	fma.rn.f32 	%f1485, %f1484, %f1484, %f1469;
	rsqrt.approx.f32 	%f1486, %f1485;
	fma.rn.f32 	%f1487, %f1470, %f1486, %f1458;
	sub.f32 	%f1488, %f1471, %f37;
	fma.rn.f32 	%f1489, %f1488, %f1488, %f1469;
	rsqrt.approx.f32 	%f1490, %f1489;
	fma.rn.f32 	%f1491, %f1470, %f1490, %f1462;
	ld.const.f32 	%f1492, [d_atom_data+820];
	ld.const.f32 	%f1493, [d_atom_data+824];
	sub.f32 	%f1494, %f1492, %f6;
	sub.f32 	%f1495, %f1493, %f7;
	mul.f32 	%f1496, %f1495, %f1495;
	fma.rn.f32 	%f1497, %f1494, %f1494, %f1496;
	add.f32 	%f1498, %f1497, 0f2B8CBCCC;
	ld.const.f32 	%f1499, [d_atom_data+828];
	ld.const.f32 	%f1500, [d_atom_data+816];
	sub.f32 	%f1501, %f1500, %f8;
	fma.rn.f32 	%f1502, %f1501, %f1501, %f1498;
	rsqrt.approx.f32 	%f1503, %f1502;
	fma.rn.f32 	%f1504, %f1499, %f1503, %f1475;
	sub.f32 	%f1505, %f1500, %f22;
	fma.rn.f32 	%f1506, %f1505, %f1505, %f1498;
	rsqrt.approx.f32 	%f1507, %f1506;
	fma.rn.f32 	%f1508, %f1499, %f1507, %f1479;
	sub.f32 	%f1509, %f1500, %f27;
	fma.rn.f32 	%f1510, %f1509, %f1509, %f1498;
	rsqrt.approx.f32 	%f1511, %f1510;
	fma.rn.f32 	%f1512, %f1499, %f1511, %f1483;
	sub.f32 	%f1513, %f1500, %f32;
	fma.rn.f32 	%f1514, %f1513, %f1513, %f1498;
	rsqrt.approx.f32 	%f1515, %f1514;
	fma.rn.f32 	%f1516, %f1499, %f1515, %f1487;
	sub.f32 	%f1517, %f1500, %f37;
	fma.rn.f32 	%f1518, %f1517, %f1517, %f1498;
	rsqrt.approx.f32 	%f1519, %f1518;
	fma.rn.f32 	%f1520, %f1499, %f1519, %f1491;
	ld.const.f32 	%f1521, [d_atom_data+836];
	ld.const.f32 	%f1522, [d_atom_data+840];
	sub.f32 	%f1523, %f1521, %f6;
	sub.f32 	%f1524, %f1522, %f7;
	mul.f32 	%f1525, %f1524, %f1524;
	fma.rn.f32 	%f1526, %f1523, %f1523, %f1525;
	add.f32 	%f1527, %f1526, 0f2B8CBCCC;
	ld.const.f32 	%f1528, [d_atom_data+844];
	ld.const.f32 	%f1529, [d_atom_data+832];
	sub.f32 	%f1530, %f1529, %f8;
	fma.rn.f32 	%f1531, %f1530, %f1530, %f1527;
	rsqrt.approx.f32 	%f1532, %f1531;
	fma.rn.f32 	%f1533, %f1528, %f1532, %f1504;
	sub.f32 	%f1534, %f1529, %f22;
	fma.rn.f32 	%f1535, %f1534, %f1534, %f1527;
	rsqrt.approx.f32 	%f1536, %f1535;
	fma.rn.f32 	%f1537, %f1528, %f1536, %f1508;
	sub.f32 	%f1538, %f1529, %f27;
	fma.rn.f32 	%f1539, %f1538, %f1538, %f1527;
	rsqrt.approx.f32 	%f1540, %f1539;
	fma.rn.f32 	%f1541, %f1528, %f1540, %f1512;
	sub.f32 	%f1542, %f1529, %f32;
	fma.rn.f32 	%f1543, %f1542, %f1542, %f1527;
	rsqrt.approx.f32 	%f1544, %f1543;
	fma.rn.f32 	%f1545, %f1528, %f1544, %f1516;
	sub.f32 	%f1546, %f1529, %f37;
	fma.rn.f32 	%f1547, %f1546, %f1546, %f1527;
	rsqrt.approx.f32 	%f1548, %f1547;
	fma.rn.f32 	%f1549, %f1528, %f1548, %f1520;
	ld.const.f32 	%f1550, [d_atom_data+852];
	ld.const.f32 	%f1551, [d_atom_data+856];
	sub.f32 	%f1552, %f1550, %f6;
	sub.f32 	%f1553, %f1551, %f7;
	mul.f32 	%f1554, %f1553, %f1553;
	fma.rn.f32 	%f1555, %f1552, %f1552, %f1554;
	add.f32 	%f1556, %f1555, 0f2B8CBCCC;
	ld.const.f32 	%f1557, [d_atom_data+860];
	ld.const.f32 	%f1558, [d_atom_data+848];
	sub.f32 	%f1559, %f1558, %f8;
	fma.rn.f32 	%f1560, %f1559, %f1559, %f1556;
	rsqrt.approx.f32 	%f1561, %f1560;
	fma.rn.f32 	%f1562, %f1557, %f1561, %f1533;
	sub.f32 	%f1563, %f1558, %f22;
	fma.rn.f32 	%f1564, %f1563, %f1563, %f1556;
	rsqrt.approx.f32 	%f1565, %f1564;
	fma.rn.f32 	%f1566, %f1557, %f1565, %f1537;
	sub.f32 	%f1567, %f1558, %f27;
	fma.rn.f32 	%f1568, %f1567, %f1567, %f1556;
	rsqrt.approx.f32 	%f1569, %f1568;
	fma.rn.f32 	%f1570, %f1557, %f1569, %f1541;
	sub.f32 	%f1571, %f1558, %f32;
	fma.rn.f32 	%f1572, %f1571, %f1571, %f1556;
	rsqrt.approx.f32 	%f1573, %f1572;
	fma.rn.f32 	%f1574, %f1557, %f1573, %f1545;
	sub.f32 	%f1575, %f1558, %f37;
	fma.rn.f32 	%f1576, %f1575, %f1575, %f1556;
	rsqrt.approx.f32 	%f1577, %f1576;
	fma.rn.f32 	%f1578, %f1557, %f1577, %f1549;
	ld.const.f32 	%f1579, [d_atom_data+868];
	ld.const.f32 	%f1580, [d_atom_data+872];
	sub.f32 	%f1581, %f1579, %f6;
	sub.f32 	%f1582, %f1580, %f7;
	mul.f32 	%f1583, %f1582, %f1582;
	fma.rn.f32 	%f1584, %f1581, %f1581, %f1583;
	add.f32 	%f1585, %f1584, 0f2B8CBCCC;
	ld.const.f32 	%f1586, [d_atom_data+876];
	ld.const.f32 	%f1587, [d_atom_data+864];
	sub.f32 	%f1588, %f1587, %f8;
	fma.rn.f32 	%f1589, %f1588, %f1588, %f1585;
	rsqrt.approx.f32 	%f1590, %f1589;
	fma.rn.f32 	%f1591, %f1586, %f1590, %f1562;
	sub.f32 	%f1592, %f1587, %f22;
	fma.rn.f32 	%f1593, %f1592, %f1592, %f1585;
	rsqrt.approx.f32 	%f1594, %f1593;
	fma.rn.f32 	%f1595, %f1586, %f1594, %f1566;
	sub.f32 	%f1596, %f1587, %f27;
	fma.rn.f32 	%f1597, %f1596, %f1596, %f1585;
	rsqrt.approx.f32 	%f1598, %f1597;
	fma.rn.f32 	%f1599, %f1586, %f1598, %f1570;
	sub.f32 	%f1600, %f1587, %f32;
	fma.rn.f32 	%f1601, %f1600, %f1600, %f1585;
	rsqrt.approx.f32 	%f1602, %f1601;
	fma.rn.f32 	%f1603, %f1586, %f1602, %f1574;
	sub.f32 	%f1604, %f1587, %f37;
	fma.rn.f32 	%f1605, %f1604, %f1604, %f1585;
	rsqrt.approx.f32 	%f1606, %f1605;
	fma.rn.f32 	%f1607, %f1586, %f1606, %f1578;
	ld.const.f32 	%f1608, [d_atom_data+884];
	ld.const.f32 	%f1609, [d_atom_data+888];
	sub.f32 	%f1610, %f1608, %f6;
	sub.f32 	%f1611, %f1609, %f7;
	mul.f32 	%f1612, %f1611, %f1611;
	fma.rn.f32 	%f1613, %f1610, %f1610, %f1612;
	add.f32 	%f1614, %f1613, 0f2B8CBCCC;
	ld.const.f32 	%f1615, [d_atom_data+892];
	ld.const.f32 	%f1616, [d_atom_data+880];
	sub.f32 	%f1617, %f1616, %f8;
	fma.rn.f32 	%f1618, %f1617, %f1617, %f1614;
	rsqrt.approx.f32 	%f1619, %f1618;
	fma.rn.f32 	%f1620, %f1615, %f1619, %f1591;
	sub.f32 	%f1621, %f1616, %f22;
	fma.rn.f32 	%f1622, %f1621, %f1621, %f1614;
	rsqrt.approx.f32 	%f1623, %f1622;
	fma.rn.f32 	%f1624, %f1615, %f1623, %f1595;
	sub.f32 	%f1625, %f1616, %f27;
	fma.rn.f32 	%f1626, %f1625, %f1625, %f1614;
	rsqrt.approx.f32 	%f1627, %f1626;
	fma.rn.f32 	%f1628, %f1615, %f1627, %f1599;
	sub.f32 	%f1629, %f1616, %f32;
	fma.rn.f32 	%f1630, %f1629, %f1629, %f1614;
	rsqrt.approx.f32 	%f1631, %f1630;
	fma.rn.f32 	%f1632, %f1615, %f1631, %f1603;
	sub.f32 	%f1633, %f1616, %f37;
	fma.rn.f32 	%f1634, %f1633, %f1633, %f1614;
	rsqrt.approx.f32 	%f1635, %f1634;
	fma.rn.f32 	%f1636, %f1615, %f1635, %f1607;
	ld.const.f32 	%f1637, [d_atom_data+900];
	ld.const.f32 	%f1638, [d_atom_data+904];
	sub.f32 	%f1639, %f1637, %f6;
	sub.f32 	%f1640, %f1638, %f7;
	mul.f32 	%f1641, %f1640, %f1640;
	fma.rn.f32 	%f1642, %f1639, %f1639, %f1641;
	add.f32 	%f1643, %f1642, 0f2B8CBCCC;
	ld.const.f32 	%f1644, [d_atom_data+908];
	ld.const.f32 	%f1645, [d_atom_data+896];
	sub.f32 	%f1646, %f1645, %f8;
	fma.rn.f32 	%f1647, %f1646, %f1646, %f1643;
	rsqrt.approx.f32 	%f1648, %f1647;
	fma.rn.f32 	%f1649, %f1644, %f1648, %f1620;
	sub.f32 	%f1650, %f1645, %f22;
	fma.rn.f32 	%f1651, %f1650, %f1650, %f1643;
	rsqrt.approx.f32 	%f1652, %f1651;
	fma.rn.f32 	%f1653, %f1644, %f1652, %f1624;
	sub.f32 	%f1654, %f1645, %f27;
	fma.rn.f32 	%f1655, %f1654, %f1654, %f1643;
	rsqrt.approx.f32 	%f1656, %f1655;
	fma.rn.f32 	%f1657, %f1644, %f1656, %f1628;
	sub.f32 	%f1658, %f1645, %f32;
	fma.rn.f32 	%f1659, %f1658, %f1658, %f1643;
	rsqrt.approx.f32 	%f1660, %f1659;
	fma.rn.f32 	%f1661, %f1644, %f1660, %f1632;
	sub.f32 	%f1662, %f1645, %f37;
	fma.rn.f32 	%f1663, %f1662, %f1662, %f1643;
	rsqrt.approx.f32 	%f1664, %f1663;
	fma.rn.f32 	%f1665, %f1644, %f1664, %f1636;
	ld.const.f32 	%f1666, [d_atom_data+916];
	ld.const.f32 	%f1667, [d_atom_data+920];
	sub.f32 	%f1668, %f1666, %f6;
	sub.f32 	%f1669, %f1667, %f7;
	mul.f32 	%f1670, %f1669, %f1669;
	fma.rn.f32 	%f1671, %f1668, %f1668, %f1670;
	add.f32 	%f1672, %f1671, 0f2B8CBCCC;
	ld.const.f32 	%f1673, [d_atom_data+924];
	ld.const.f32 	%f1674, [d_atom_data+912];
	sub.f32 	%f1675, %f1674, %f8;
	fma.rn.f32 	%f1676, %f1675, %f1675, %f1672;
	rsqrt.approx.f32 	%f1677, %f1676;
	fma.rn.f32 	%f1678, %f1673, %f1677, %f1649;
	sub.f32 	%f1679, %f1674, %f22;
	fma.rn.f32 	%f1680, %f1679, %f1679, %f1672;
	rsqrt.approx.f32 	%f1681, %f1680;
	fma.rn.f32 	%f1682, %f1673, %f1681, %f1653;
	sub.f32 	%f1683, %f1674, %f27;
	fma.rn.f32 	%f1684, %f1683, %f1683, %f1672;
	rsqrt.approx.f32 	%f1685, %f1684;
	fma.rn.f32 	%f1686, %f1673, %f1685, %f1657;
	sub.f32 	%f1687, %f1674, %f32;
	fma.rn.f32 	%f1688, %f1687, %f1687, %f1672;
	rsqrt.approx.f32 	%f1689, %f1688;
	fma.rn.f32 	%f1690, %f1673, %f1689, %f1661;
	sub.f32 	%f1691, %f1674, %f37;
	fma.rn.f32 	%f1692, %f1691, %f1691, %f1672;
	rsqrt.approx.f32 	%f1693, %f1692;
	fma.rn.f32 	%f1694, %f1673, %f1693, %f1665;
	ld.const.f32 	%f1695, [d_atom_data+932];
	ld.const.f32 	%f1696, [d_atom_data+936];
	sub.f32 	%f1697, %f1695, %f6;
	sub.f32 	%f1698, %f1696, %f7;
	mul.f32 	%f1699, %f1698, %f1698;
	fma.rn.f32 	%f1700, %f1697, %f1697, %f1699;
	add.f32 	%f1701, %f1700, 0f2B8CBCCC;
	ld.const.f32 	%f1702, [d_atom_data+940];
	ld.const.f32 	%f1703, [d_atom_data+928];
	sub.f32 	%f1704, %f1703, %f8;
	fma.rn.f32 	%f1705, %f1704, %f1704, %f1701;
	rsqrt.approx.f32 	%f1706, %f1705;
	fma.rn.f32 	%f1707, %f1702, %f1706, %f1678;
	sub.f32 	%f1708, %f1703, %f22;
	fma.rn.f32 	%f1709, %f1708, %f1708, %f1701;
	rsqrt.approx.f32 	%f1710, %f1709;
	fma.rn.f32 	%f1711, %f1702, %f1710, %f1682;
	sub.f32 	%f1712, %f1703, %f27;
	fma.rn.f32 	%f1713, %f1712, %f1712, %f1701;
	rsqrt.approx.f32 	%f1714, %f1713;
	fma.rn.f32 	%f1715, %f1702, %f1714, %f1686;
	sub.f32 	%f1716, %f1703, %f32;
	fma.rn.f32 	%f1717, %f1716, %f1716, %f1701;
	rsqrt.approx.f32 	%f1718, %f1717;
	fma.rn.f32 	%f1719, %f1702, %f1718, %f1690;
	sub.f32 	%f1720, %f1703, %f37;
	fma.rn.f32 	%f1721, %f1720, %f1720, %f1701;
	rsqrt.approx.f32 	%f1722, %f1721;
	fma.rn.f32 	%f1723, %f1702, %f1722, %f1694;
	ld.const.f32 	%f1724, [d_atom_data+948];
	ld.const.f32 	%f1725, [d_atom_data+952];
	sub.f32 	%f1726, %f1724, %f6;
	sub.f32 	%f1727, %f1725, %f7;
	mul.f32 	%f1728, %f1727, %f1727;
	fma.rn.f32 	%f1729, %f1726, %f1726, %f1728;
	add.f32 	%f1730, %f1729, 0f2B8CBCCC;
	ld.const.f32 	%f1731, [d_atom_data+956];
	ld.const.f32 	%f1732, [d_atom_data+944];
	sub.f32 	%f1733, %f1732, %f8;
	fma.rn.f32 	%f1734, %f1733, %f1733, %f1730;
	rsqrt.approx.f32 	%f1735, %f1734;
	fma.rn.f32 	%f1736, %f1731, %f1735, %f1707;
	sub.f32 	%f1737, %f1732, %f22;
	fma.rn.f32 	%f1738, %f1737, %f1737, %f1730;
	rsqrt.approx.f32 	%f1739, %f1738;
	fma.rn.f32 	%f1740, %f1731, %f1739, %f1711;
	sub.f32 	%f1741, %f1732, %f27;
	fma.rn.f32 	%f1742, %f1741, %f1741, %f1730;
	rsqrt.approx.f32 	%f1743, %f1742;
	fma.rn.f32 	%f1744, %f1731, %f1743, %f1715;
	sub.f32 	%f1745, %f1732, %f32;
	fma.rn.f32 	%f1746, %f1745, %f1745, %f1730;
	rsqrt.approx.f32 	%f1747, %f1746;
	fma.rn.f32 	%f1748, %f1731, %f1747, %f1719;
	sub.f32 	%f1749, %f1732, %f37;
	fma.rn.f32 	%f1750, %f1749, %f1749, %f1730;
	rsqrt.approx.f32 	%f1751, %f1750;
	fma.rn.f32 	%f1752, %f1731, %f1751, %f1723;
	ld.const.f32 	%f1753, [d_atom_data+964];
	ld.const.f32 	%f1754, [d_atom_data+968];
	sub.f32 	%f1755, %f1753, %f6;
	sub.f32 	%f1756, %f1754, %f7;
	mul.f32 	%f1757, %f1756, %f1756;
	fma.rn.f32 	%f1758, %f1755, %f1755, %f1757;
	add.f32 	%f1759, %f1758, 0f2B8CBCCC;
	ld.const.f32 	%f1760, [d_atom_data+972];
	ld.const.f32 	%f1761, [d_atom_data+960];
	sub.f32 	%f1762, %f1761, %f8;
	fma.rn.f32 	%f1763, %f1762, %f1762, %f1759;
	rsqrt.approx.f32 	%f1764, %f1763;
	fma.rn.f32 	%f1765, %f1760, %f1764, %f1736;
	sub.f32 	%f1766, %f1761, %f22;
	fma.rn.f32 	%f1767, %f1766, %f1766, %f1759;
	rsqrt.approx.f32 	%f1768, %f1767;
	fma.rn.f32 	%f1769, %f1760, %f1768, %f1740;
	sub.f32 	%f1770, %f1761, %f27;
	fma.rn.f32 	%f1771, %f1770, %f1770, %f1759;
	rsqrt.approx.f32 	%f1772, %f1771;
	fma.rn.f32 	%f1773, %f1760, %f1772, %f1744;
	sub.f32 	%f1774, %f1761, %f32;
	fma.rn.f32 	%f1775, %f1774, %f1774, %f1759;
	rsqrt.approx.f32 	%f1776, %f1775;
	fma.rn.f32 	%f1777, %f1760, %f1776, %f1748;
	sub.f32 	%f1778, %f1761, %f37;
	fma.rn.f32 	%f1779, %f1778, %f1778, %f1759;
	rsqrt.approx.f32 	%f1780, %f1779;
	fma.rn.f32 	%f1781, %f1760, %f1780, %f1752;
	ld.const.f32 	%f1782, [d_atom_data+980];
	ld.const.f32 	%f1783, [d_atom_data+984];
	sub.f32 	%f1784, %f1782, %f6;
	sub.f32 	%f1785, %f1783, %f7;
	mul.f32 	%f1786, %f1785, %f1785;
	fma.rn.f32 	%f1787, %f1784, %f1784, %f1786;
	add.f32 	%f1788, %f1787, 0f2B8CBCCC;
	ld.const.f32 	%f1789, [d_atom_data+988];
	ld.const.f32 	%f1790, [d_atom_data+976];
	sub.f32 	%f1791, %f1790, %f8;
	fma.rn.f32 	%f1792, %f1791, %f1791, %f1788;
	rsqrt.approx.f32 	%f1793, %f1792;
	fma.rn.f32 	%f1794, %f1789, %f1793, %f1765;
	sub.f32 	%f1795, %f1790, %f22;
	fma.rn.f32 	%f1796, %f1795, %f1795, %f1788;
	rsqrt.approx.f32 	%f1797, %f1796;
	fma.rn.f32 	%f1798, %f1789, %f1797, %f1769;
	sub.f32 	%f1799, %f1790, %f27;
	fma.rn.f32 	%f1800, %f1799, %f1799, %f1788;
	rsqrt.approx.f32 	%f1801, %f1800;
	fma.rn.f32 	%f1802, %f1789, %f1801, %f1773;
	sub.f32 	%f1803, %f1790, %f32;
	fma.rn.f32 	%f1804, %f1803, %f1803, %f1788;
	rsqrt.approx.f32 	%f1805, %f1804;
	fma.rn.f32 	%f1806, %f1789, %f1805, %f1777;
	sub.f32 	%f1807, %f1790, %f37;
	fma.rn.f32 	%f1808, %f1807, %f1807, %f1788;
	rsqrt.approx.f32 	%f1809, %f1808;
	fma.rn.f32 	%f1810, %f1789, %f1809, %f1781;
	ld.const.f32 	%f1811, [d_atom_data+996];
	ld.const.f32 	%f1812, [d_atom_data+1000];
	sub.f32 	%f1813, %f1811, %f6;
	sub.f32 	%f1814, %f1812, %f7;
	mul.f32 	%f1815, %f1814, %f1814;
	fma.rn.f32 	%f1816, %f1813, %f1813, %f1815;
	add.f32 	%f1817, %f1816, 0f2B8CBCCC;
	ld.const.f32 	%f1818, [d_atom_data+1004];
	ld.const.f32 	%f1819, [d_atom_data+992];
	sub.f32 	%f1820, %f1819, %f8;
	fma.rn.f32 	%f1821, %f1820, %f1820, %f1817;
	rsqrt.approx.f32 	%f1822, %f1821;
	fma.rn.f32 	%f1823, %f1818, %f1822, %f1794;
	sub.f32 	%f1824, %f1819, %f22;
	fma.rn.f32 	%f1825, %f1824, %f1824, %f1817;
	rsqrt.approx.f32 	%f1826, %f1825;
	fma.rn.f32 	%f1827, %f1818, %f1826, %f1798;
	sub.f32 	%f1828, %f1819, %f27;
	fma.rn.f32 	%f1829, %f1828, %f1828, %f1817;
	rsqrt.approx.f32 	%f1830, %f1829;
	fma.rn.f32 	%f1831, %f1818, %f1830, %f1802;
	sub.f32 	%f1832, %f1819, %f32;
	fma.rn.f32 	%f1833, %f1832, %f1832, %f1817;
	rsqrt.approx.f32 	%f1834, %f1833;
	fma.rn.f32 	%f1835, %f1818, %f1834, %f1806;
	sub.f32 	%f1836, %f1819, %f37;
	fma.rn.f32 	%f1837, %f1836, %f1836, %f1817;
	rsqrt.approx.f32 	%f1838, %f1837;
	fma.rn.f32 	%f1839, %f1818, %f1838, %f1810;
	ld.const.f32 	%f1840, [d_atom_data+1012];
	ld.const.f32 	%f1841, [d_atom_data+1016];
	sub.f32 	%f1842, %f1840, %f6;
	sub.f32 	%f1843, %f1841, %f7;
	mul.f32 	%f1844, %f1843, %f1843;
	fma.rn.f32 	%f1845, %f1842, %f1842, %f1844;
	add.f32 	%f1846, %f1845, 0f2B8CBCCC;
	ld.const.f32 	%f1847, [d_atom_data+1020];
	ld.const.f32 	%f1848, [d_atom_data+1008];
	sub.f32 	%f1849, %f1848, %f8;
	fma.rn.f32 	%f1850, %f1849, %f1849, %f1846;
	rsqrt.approx.f32 	%f1851, %f1850;
	fma.rn.f32 	%f1852, %f1847, %f1851, %f1823;
	sub.f32 	%f1853, %f1848, %f22;
	fma.rn.f32 	%f1854, %f1853, %f1853, %f1846;
	rsqrt.approx.f32 	%f1855, %f1854;
	fma.rn.f32 	%f1856, %f1847, %f1855, %f1827;
	sub.f32 	%f1857, %f1848, %f27;
	fma.rn.f32 	%f1858, %f1857, %f1857, %f1846;
	rsqrt.approx.f32 	%f1859, %f1858;
	fma.rn.f32 	%f1860, %f1847, %f1859, %f1831;
	sub.f32 	%f1861, %f1848, %f32;
	fma.rn.f32 	%f1862, %f1861, %f1861, %f1846;
	rsqrt.approx.f32 	%f1863, %f1862;
	fma.rn.f32 	%f1864, %f1847, %f1863, %f1835;
	sub.f32 	%f1865, %f1848, %f37;
	fma.rn.f32 	%f1866, %f1865, %f1865, %f1846;
	rsqrt.approx.f32 	%f1867, %f1866;
	fma.rn.f32 	%f1868, %f1847, %f1867, %f1839;
	ld.const.f32 	%f1869, [d_atom_data+1028];
	ld.const.f32 	%f1870, [d_atom_data+1032];
	sub.f32 	%f1871, %f1869, %f6;
	sub.f32 	%f1872, %f1870, %f7;
	mul.f32 	%f1873, %f1872, %f1872;
	fma.rn.f32 	%f1874, %f1871, %f1871, %f1873;
	add.f32 	%f1875, %f1874, 0f2B8CBCCC;
	ld.const.f32 	%f1876, [d_atom_data+1036];
	ld.const.f32 	%f1877, [d_atom_data+1024];
	sub.f32 	%f1878, %f1877, %f8;
	fma.rn.f32 	%f1879, %f1878, %f1878, %f1875;
	rsqrt.approx.f32 	%f1880, %f1879;
	fma.rn.f32 	%f1881, %f1876, %f1880, %f1852;
	sub.f32 	%f1882, %f1877, %f22;
	fma.rn.f32 	%f1883, %f1882, %f1882, %f1875;
	rsqrt.approx.f32 	%f1884, %f1883;
	fma.rn.f32 	%f1885, %f1876, %f1884, %f1856;
	sub.f32 	%f1886, %f1877, %f27;
	fma.rn.f32 	%f1887, %f1886, %f1886, %f1875;
	rsqrt.approx.f32 	%f1888, %f1887;
	fma.rn.f32 	%f1889, %f1876, %f1888, %f1860;
	sub.f32 	%f1890, %f1877, %f32;
	fma.rn.f32 	%f1891, %f1890, %f1890, %f1875;
	rsqrt.approx.f32 	%f1892, %f1891;
	fma.rn.f32 	%f1893, %f1876, %f1892, %f1864;
	sub.f32 	%f1894, %f1877, %f37;
	fma.rn.f32 	%f1895, %f1894, %f1894, %f1875;
	rsqrt.approx.f32 	%f1896, %f1895;
	fma.rn.f32 	%f1897, %f1876, %f1896, %f1868;
	ld.const.f32 	%f1898, [d_atom_data+1044];
	ld.const.f32 	%f1899, [d_atom_data+1048];
	sub.f32 	%f1900, %f1898, %f6;
	sub.f32 	%f1901, %f1899, %f7;
	mul.f32 	%f1902, %f1901, %f1901;
	fma.rn.f32 	%f1903, %f1900, %f1900, %f1902;
	add.f32 	%f1904, %f1903, 0f2B8CBCCC;
	ld.const.f32 	%f1905, [d_atom_data+1052];
	ld.const.f32 	%f1906, [d_atom_data+1040];
	sub.f32 	%f1907, %f1906, %f8;
	fma.rn.f32 	%f1908, %f1907, %f1907, %f1904;
	rsqrt.approx.f32 	%f1909, %f1908;
	fma.rn.f32 	%f1910, %f1905, %f1909, %f1881;
	sub.f32 	%f1911, %f1906, %f22;
	fma.rn.f32 	%f1912, %f1911, %f1911, %f1904;
	rsqrt.approx.f32 	%f1913, %f1912;
	fma.rn.f32 	%f1914, %f1905, %f1913, %f1885;
	sub.f32 	%f1915, %f1906, %f27;
	fma.rn.f32 	%f1916, %f1915, %f1915, %f1904;
	rsqrt.approx.f32 	%f1917, %f1916;
	fma.rn.f32 	%f1918, %f1905, %f1917, %f1889;
	sub.f32 	%f1919, %f1906, %f32;
	fma.rn.f32 	%f1920, %f1919, %f1919, %f1904;
	rsqrt.approx.f32 	%f1921, %f1920;
	fma.rn.f32 	%f1922, %f1905, %f1921, %f1893;
	sub.f32 	%f1923, %f1906, %f37;
	fma.rn.f32 	%f1924, %f1923, %f1923, %f1904;
	rsqrt.approx.f32 	%f1925, %f1924;
	fma.rn.f32 	%f1926, %f1905, %f1925, %f1897;
	ld.const.f32 	%f1927, [d_atom_data+1060];
	ld.const.f32 	%f1928, [d_atom_data+1064];
	sub.f32 	%f1929, %f1927, %f6;
	sub.f32 	%f1930, %f1928, %f7;
	mul.f32 	%f1931, %f1930, %f1930;
	fma.rn.f32 	%f1932, %f1929, %f1929, %f1931;
	add.f32 	%f1933, %f1932, 0f2B8CBCCC;
	ld.const.f32 	%f1934, [d_atom_data+1068];
	ld.const.f32 	%f1935, [d_atom_data+1056];
	sub.f32 	%f1936, %f1935, %f8;
	fma.rn.f32 	%f1937, %f1936, %f1936, %f1933;
	rsqrt.approx.f32 	%f1938, %f1937;
	fma.rn.f32 	%f1939, %f1934, %f1938, %f1910;
	sub.f32 	%f1940, %f1935, %f22;
	fma.rn.f32 	%f1941, %f1940, %f1940, %f1933;
	rsqrt.approx.f32 	%f1942, %f1941;
	fma.rn.f32 	%f1943, %f1934, %f1942, %f1914;
	sub.f32 	%f1944, %f1935, %f27;
	fma.rn.f32 	%f1945, %f1944, %f1944, %f1933;
	rsqrt.approx.f32 	%f1946, %f1945;
	fma.rn.f32 	%f1947, %f1934, %f1946, %f1918;
	sub.f32 	%f1948, %f1935, %f32;
	fma.rn.f32 	%f1949, %f1948, %f1948, %f1933;
	rsqrt.approx.f32 	%f1950, %f1949;
	fma.rn.f32 	%f1951, %f1934, %f1950, %f1922;
	sub.f32 	%f1952, %f1935, %f37;
	fma.rn.f32 	%f1953, %f1952, %f1952, %f1933;
	rsqrt.approx.f32 	%f1954, %f1953;
	fma.rn.f32 	%f1955, %f1934, %f1954, %f1926;
	ld.const.f32 	%f1956, [d_atom_data+1076];
	ld.const.f32 	%f1957, [d_atom_data+1080];
	sub.f32 	%f1958, %f1956, %f6;
	sub.f32 	%f1959, %f1957, %f7;
	mul.f32 	%f1960, %f1959, %f1959;
	fma.rn.f32 	%f1961, %f1958, %f1958, %f1960;
	add.f32 	%f1962, %f1961, 0f2B8CBCCC;
	ld.const.f32 	%f1963, [d_atom_data+1084];
	ld.const.f32 	%f1964, [d_atom_data+1072];
	sub.f32 	%f1965, %f1964, %f8;
	fma.rn.f32 	%f1966, %f1965, %f1965, %f1962;
	rsqrt.approx.f32 	%f1967, %f1966;
	fma.rn.f32 	%f1968, %f1963, %f1967, %f1939;
	sub.f32 	%f1969, %f1964, %f22;
	fma.rn.f32 	%f1970, %f1969, %f1969, %f1962;
	rsqrt.approx.f32 	%f1971, %f1970;
	fma.rn.f32 	%f1972, %f1963, %f1971, %f1943;
	sub.f32 	%f1973, %f1964, %f27;
	fma.rn.f32 	%f1974, %f1973, %f1973, %f1962;
	rsqrt.approx.f32 	%f1975, %f1974;
	fma.rn.f32 	%f1976, %f1963, %f1975, %f1947;
	sub.f32 	%f1977, %f1964, %f32;
	fma.rn.f32 	%f1978, %f1977, %f1977, %f1962;
	rsqrt.approx.f32 	%f1979, %f1978;
	fma.rn.f32 	%f1980, %f1963, %f1979, %f1951;
	sub.f32 	%f1981, %f1964, %f37;
	fma.rn.f32 	%f1982, %f1981, %f1981, %f1962;
	rsqrt.approx.f32 	%f1983, %f1982;
	fma.rn.f32 	%f1984, %f1963, %f1983, %f1955;
	ld.const.f32 	%f1985, [d_atom_data+1092];
	ld.const.f32 	%f1986, [d_atom_data+1096];
	sub.f32 	%f1987, %f1985, %f6;
	sub.f32 	%f1988, %f1986, %f7;
	mul.f32 	%f1989, %f1988, %f1988;
	fma.rn.f32 	%f1990, %f1987, %f1987, %f1989;
	add.f32 	%f1991, %f1990, 0f2B8CBCCC;
	ld.const.f32 	%f1992, [d_atom_data+1100];
	ld.const.f32 	%f1993, [d_atom_data+1088];
	sub.f32 	%f1994, %f1993, %f8;
	fma.rn.f32 	%f1995, %f1994, %f1994, %f1991;
	rsqrt.approx.f32 	%f1996, %f1995;
	fma.rn.f32 	%f1997, %f1992, %f1996, %f1968;
	sub.f32 	%f1998, %f1993, %f22;
	fma.rn.f32 	%f1999, %f1998, %f1998, %f1991;
	rsqrt.approx.f32 	%f2000, %f1999;
	fma.rn.f32 	%f2001, %f1992, %f2000, %f1972;
	sub.f32 	%f2002, %f1993, %f27;
	fma.rn.f32 	%f2003, %f2002, %f2002, %f1991;
	rsqrt.approx.f32 	%f2004, %f2003;
	fma.rn.f32 	%f2005, %f1992, %f2004, %f1976;
	sub.f32 	%f2006, %f1993, %f32;
	fma.rn.f32 	%f2007, %f2006, %f2006, %f1991;
	rsqrt.approx.f32 	%f2008, %f2007;
	fma.rn.f32 	%f2009, %f1992, %f2008, %f1980;
	sub.f32 	%f2010, %f1993, %f37;
	fma.rn.f32 	%f2011, %f2010, %f2010, %f1991;
	rsqrt.approx.f32 	%f2012, %f2011;
	fma.rn.f32 	%f2013, %f1992, %f2012, %f1984;
	ld.const.f32 	%f2014, [d_atom_data+1108];
	ld.const.f32 	%f2015, [d_atom_data+1112];
	sub.f32 	%f2016, %f2014, %f6;
	sub.f32 	%f2017, %f2015, %f7;
	mul.f32 	%f2018, %f2017, %f2017;
	fma.rn.f32 	%f2019, %f2016, %f2016, %f2018;
	add.f32 	%f2020, %f2019, 0f2B8CBCCC;
	ld.const.f32 	%f2021, [d_atom_data+1116];
	ld.const.f32 	%f2022, [d_atom_data+1104];
	sub.f32 	%f2023, %f2022, %f8;
	fma.rn.f32 	%f2024, %f2023, %f2023, %f2020;
	rsqrt.approx.f32 	%f2025, %f2024;
	fma.rn.f32 	%f2026, %f2021, %f2025, %f1997;
	sub.f32 	%f2027, %f2022, %f22;
	fma.rn.f32 	%f2028, %f2027, %f2027, %f2020;
	rsqrt.approx.f32 	%f2029, %f2028;
	fma.rn.f32 	%f2030, %f2021, %f2029, %f2001;
	sub.f32 	%f2031, %f2022, %f27;
	fma.rn.f32 	%f2032, %f2031, %f2031, %f2020;
	rsqrt.approx.f32 	%f2033, %f2032;
	fma.rn.f32 	%f2034, %f2021, %f2033, %f2005;
	sub.f32 	%f2035, %f2022, %f32;
	fma.rn.f32 	%f2036, %f2035, %f2035, %f2020;
	rsqrt.approx.f32 	%f2037, %f2036;
	fma.rn.f32 	%f2038, %f2021, %f2037, %f2009;
	sub.f32 	%f2039, %f2022, %f37;
	fma.rn.f32 	%f2040, %f2039, %f2039, %f2020;
	rsqrt.approx.f32 	%f2041, %f2040;
	fma.rn.f32 	%f2042, %f2021, %f2041, %f2013;
	ld.const.f32 	%f2043, [d_atom_data+1124];
	ld.const.f32 	%f2044, [d_atom_data+1128];
	sub.f32 	%f2045, %f2043, %f6;
	sub.f32 	%f2046, %f2044, %f7;
	mul.f32 	%f2047, %f2046, %f2046;
	fma.rn.f32 	%f2048, %f2045, %f2045, %f2047;
	add.f32 	%f2049, %f2048, 0f2B8CBCCC;
	ld.const.f32 	%f2050, [d_atom_data+1132];
	ld.const.f32 	%f2051, [d_atom_data+1120];
	sub.f32 	%f2052, %f2051, %f8;
	fma.rn.f32 	%f2053, %f2052, %f2052, %f2049;
	rsqrt.approx.f32 	%f2054, %f2053;
	fma.rn.f32 	%f2055, %f2050, %f2054, %f2026;
	sub.f32 	%f2056, %f2051, %f22;
	fma.rn.f32 	%f2057, %f2056, %f2056, %f2049;
	rsqrt.approx.f32 	%f2058, %f2057;
	fma.rn.f32 	%f2059, %f2050, %f2058, %f2030;
	sub.f32 	%f2060, %f2051, %f27;
	fma.rn.f32 	%f2061, %f2060, %f2060, %f2049;
	rsqrt.approx.f32 	%f2062, %f2061;
	fma.rn.f32 	%f2063, %f2050, %f2062, %f2034;
	sub.f32 	%f2064, %f2051, %f32;
	fma.rn.f32 	%f2065, %f2064, %f2064, %f2049;
	rsqrt.approx.f32 	%f2066, %f2065;
	fma.rn.f32 	%f2067, %f2050, %f2066, %f2038;
	sub.f32 	%f2068, %f2051, %f37;
	fma.rn.f32 	%f2069, %f2068, %f2068, %f2049;
	rsqrt.approx.f32 	%f2070, %f2069;
	fma.rn.f32 	%f2071, %f2050, %f2070, %f2042;
	ld.const.f32 	%f2072, [d_atom_data+1140];
	ld.const.f32 	%f2073, [d_atom_data+1144];
	sub.f32 	%f2074, %f2072, %f6;
	sub.f32 	%f2075, %f2073, %f7;
	mul.f32 	%f2076, %f2075, %f2075;
	fma.rn.f32 	%f2077, %f2074, %f2074, %f2076;
	add.f32 	%f2078, %f2077, 0f2B8CBCCC;
	ld.const.f32 	%f2079, [d_atom_data+1148];
	ld.const.f32 	%f2080, [d_atom_data+1136];
	sub.f32 	%f2081, %f2080, %f8;
	fma.rn.f32 	%f2082, %f2081, %f2081, %f2078;
	rsqrt.approx.f32 	%f2083, %f2082;
	fma.rn.f32 	%f2084, %f2079, %f2083, %f2055;
	sub.f32 	%f2085, %f2080, %f22;
	fma.rn.f32 	%f2086, %f2085, %f2085, %f2078;
	rsqrt.approx.f32 	%f2087, %f2086;
	fma.rn.f32 	%f2088, %f2079, %f2087, %f2059;
	sub.f32 	%f2089, %f2080, %f27;
	fma.rn.f32 	%f2090, %f2089, %f2089, %f2078;
	rsqrt.approx.f32 	%f2091, %f2090;
	fma.rn.f32 	%f2092, %f2079, %f2091, %f2063;
	sub.f32 	%f2093, %f2080, %f32;
	fma.rn.f32 	%f2094, %f2093, %f2093, %f2078;
	rsqrt.approx.f32 	%f2095, %f2094;
	fma.rn.f32 	%f2096, %f2079, %f2095, %f2067;
	sub.f32 	%f2097, %f2080, %f37;
	fma.rn.f32 	%f2098, %f2097, %f2097, %f2078;
	rsqrt.approx.f32 	%f2099, %f2098;
	fma.rn.f32 	%f2100, %f2079, %f2099, %f2071;
	ld.const.f32 	%f2101, [d_atom_data+1156];
	ld.const.f32 	%f2102, [d_atom_data+1160];
	sub.f32 	%f2103, %f2101, %f6;
	sub.f32 	%f2104, %f2102, %f7;
	mul.f32 	%f2105, %f2104, %f2104;
	fma.rn.f32 	%f2106, %f2103, %f2103, %f2105;
	add.f32 	%f2107, %f2106, 0f2B8CBCCC;
	ld.const.f32 	%f2108, [d_atom_data+1164];
	ld.const.f32 	%f2109, [d_atom_data+1152];
	sub.f32 	%f2110, %f2109, %f8;
	fma.rn.f32 	%f2111, %f2110, %f2110, %f2107;
	rsqrt.approx.f32 	%f2112, %f2111;
	fma.rn.f32 	%f2113, %f2108, %f2112, %f2084;
	sub.f32 	%f2114, %f2109, %f22;
	fma.rn.f32 	%f2115, %f2114, %f2114, %f2107;
	rsqrt.approx.f32 	%f2116, %f2115;
	fma.rn.f32 	%f2117, %f2108, %f2116, %f2088;
	sub.f32 	%f2118, %f2109, %f27;
	fma.rn.f32 	%f2119, %f2118, %f2118, %f2107;
	rsqrt.approx.f32 	%f2120, %f2119;
	fma.rn.f32 	%f2121, %f2108, %f2120, %f2092;
	sub.f32 	%f2122, %f2109, %f32;
	fma.rn.f32 	%f2123, %f2122, %f2122, %f2107;
	rsqrt.approx.f32 	%f2124, %f2123;
	fma.rn.f32 	%f2125, %f2108, %f2124, %f2096;
	sub.f32 	%f2126, %f2109, %f37;
	fma.rn.f32 	%f2127, %f2126, %f2126, %f2107;
	rsqrt.approx.f32 	%f2128, %f2127;
	fma.rn.f32 	%f2129, %f2108, %f2128, %f2100;
	ld.const.f32 	%f2130, [d_atom_data+1172];
	ld.const.f32 	%f2131, [d_atom_data+1176];
	sub.f32 	%f2132, %f2130, %f6;
	sub.f32 	%f2133, %f2131, %f7;
	mul.f32 	%f2134, %f2133, %f2133;
	fma.rn.f32 	%f2135, %f2132, %f2132, %f2134;
	add.f32 	%f2136, %f2135, 0f2B8CBCCC;
	ld.const.f32 	%f2137, [d_atom_data+1180];
	ld.const.f32 	%f2138, [d_atom_data+1168];
	sub.f32 	%f2139, %f2138, %f8;
	fma.rn.f32 	%f2140, %f2139, %f2139, %f2136;
	rsqrt.approx.f32 	%f2141, %f2140;
	fma.rn.f32 	%f2142, %f2137, %f2141, %f2113;
	sub.f32 	%f2143, %f2138, %f22;
	fma.rn.f32 	%f2144, %f2143, %f2143, %f2136;
	rsqrt.approx.f32 	%f2145, %f2144;
	fma.rn.f32 	%f2146, %f2137, %f2145, %f2117;
	sub.f32 	%f2147, %f2138, %f27;
	fma.rn.f32 	%f2148, %f2147, %f2147, %f2136;
	rsqrt.approx.f32 	%f2149, %f2148;
	fma.rn.f32 	%f2150, %f2137, %f2149, %f2121;
	sub.f32 	%f2151, %f2138, %f32;
	fma.rn.f32 	%f2152, %f2151, %f2151, %f2136;
	rsqrt.approx.f32 	%f2153, %f2152;
	fma.rn.f32 	%f2154, %f2137, %f2153, %f2125;
	sub.f32 	%f2155, %f2138, %f37;
	fma.rn.f32 	%f2156, %f2155, %f2155, %f2136;
	rsqrt.approx.f32 	%f2157, %f2156;
	fma.rn.f32 	%f2158, %f2137, %f2157, %f2129;
	ld.const.f32 	%f2159, [d_atom_data+1188];
	ld.const.f32 	%f2160, [d_atom_data+1192];
	sub.f32 	%f2161, %f2159, %f6;
	sub.f32 	%f2162, %f2160, %f7;
	mul.f32 	%f2163, %f2162, %f2162;
	fma.rn.f32 	%f2164, %f2161, %f2161, %f2163;
	add.f32 	%f2165, %f2164, 0f2B8CBCCC;
	ld.const.f32 	%f2166, [d_atom_data+1196];
	ld.const.f32 	%f2167, [d_atom_data+1184];
	sub.f32 	%f2168, %f2167, %f8;
	fma.rn.f32 	%f2169, %f2168, %f2168, %f2165;
	rsqrt.approx.f32 	%f2170, %f2169;
	fma.rn.f32 	%f2171, %f2166, %f2170, %f2142;
	sub.f32 	%f2172, %f2167, %f22;
	fma.rn.f32 	%f2173, %f2172, %f2172, %f2165;
	rsqrt.approx.f32 	%f2174, %f2173;
	fma.rn.f32 	%f2175, %f2166, %f2174, %f2146;
	sub.f32 	%f2176, %f2167, %f27;
	fma.rn.f32 	%f2177, %f2176, %f2176, %f2165;
	rsqrt.approx.f32 	%f2178, %f2177;
	fma.rn.f32 	%f2179, %f2166, %f2178, %f2150;
	sub.f32 	%f2180, %f2167, %f32;
	fma.rn.f32 	%f2181, %f2180, %f2180, %f2165;
	rsqrt.approx.f32 	%f2182, %f2181;
	fma.rn.f32 	%f2183, %f2166, %f2182, %f2154;
	sub.f32 	%f2184, %f2167, %f37;
	fma.rn.f32 	%f2185, %f2184, %f2184, %f2165;
	rsqrt.approx.f32 	%f2186, %f2185;
	fma.rn.f32 	%f2187, %f2166, %f2186, %f2158;
	ld.const.f32 	%f2188, [d_atom_data+1204];
	ld.const.f32 	%f2189, [d_atom_data+1208];
	sub.f32 	%f2190, %f2188, %f6;
	sub.f32 	%f2191, %f2189, %f7;
	mul.f32 	%f2192, %f2191, %f2191;
	fma.rn.f32 	%f2193, %f2190, %f2190, %f2192;
	add.f32 	%f2194, %f2193, 0f2B8CBCCC;
	ld.const.f32 	%f2195, [d_atom_data+1212];
	ld.const.f32 	%f2196, [d_atom_data+1200];
	sub.f32 	%f2197, %f2196, %f8;
	fma.rn.f32 	%f2198, %f2197, %f2197, %f2194;
	rsqrt.approx.f32 	%f2199, %f2198;
	fma.rn.f32 	%f2200, %f2195, %f2199, %f2171;
	sub.f32 	%f2201, %f2196, %f22;
	fma.rn.f32 	%f2202, %f2201, %f2201, %f2194;
	rsqrt.approx.f32 	%f2203, %f2202;
	fma.rn.f32 	%f2204, %f2195, %f2203, %f2175;
	sub.f32 	%f2205, %f2196, %f27;
	fma.rn.f32 	%f2206, %f2205, %f2205, %f2194;
	rsqrt.approx.f32 	%f2207, %f2206;
	fma.rn.f32 	%f2208, %f2195, %f2207, %f2179;
	sub.f32 	%f2209, %f2196, %f32;
	fma.rn.f32 	%f2210, %f2209, %f2209, %f2194;
	rsqrt.approx.f32 	%f2211, %f2210;
	fma.rn.f32 	%f2212, %f2195, %f2211, %f2183;
	sub.f32 	%f2213, %f2196, %f37;
	fma.rn.f32 	%f2214, %f2213, %f2213, %f2194;
	rsqrt.approx.f32 	%f2215, %f2214;
	fma.rn.f32 	%f2216, %f2195, %f2215, %f2187;
	ld.const.f32 	%f2217, [d_atom_data+1220];
	ld.const.f32 	%f2218, [d_atom_data+1224];
	sub.f32 	%f2219, %f2217, %f6;
	sub.f32 	%f2220, %f2218, %f7;
	mul.f32 	%f2221, %f2220, %f2220;
	fma.rn.f32 	%f2222, %f2219, %f2219, %f2221;
	add.f32 	%f2223, %f2222, 0f2B8CBCCC;
	ld.const.f32 	%f2224, [d_atom_data+1228];
	ld.const.f32 	%f2225, [d_atom_data+1216];
	sub.f32 	%f2226, %f2225, %f8;
	fma.rn.f32 	%f2227, %f2226, %f2226, %f2223;
	rsqrt.approx.f32 	%f2228, %f2227;
	fma.rn.f32 	%f2229, %f2224, %f2228, %f2200;
	sub.f32 	%f2230, %f2225, %f22;
	fma.rn.f32 	%f2231, %f2230, %f2230, %f2223;
	rsqrt.approx.f32 	%f2232, %f2231;
	fma.rn.f32 	%f2233, %f2224, %f2232, %f2204;
	sub.f32 	%f2234, %f2225, %f27;
	fma.rn.f32 	%f2235, %f2234, %f2234, %f2223;
	rsqrt.approx.f32 	%f2236, %f2235;
	fma.rn.f32 	%f2237, %f2224, %f2236, %f2208;
	sub.f32 	%f2238, %f2225, %f32;
	fma.rn.f32 	%f2239, %f2238, %f2238, %f2223;
	rsqrt.approx.f32 	%f2240, %f2239;
	fma.rn.f32 	%f2241, %f2224, %f2240, %f2212;
	sub.f32 	%f2242, %f2225, %f37;
	fma.rn.f32 	%f2243, %f2242, %f2242, %f2223;
	rsqrt.approx.f32 	%f2244, %f2243;
	fma.rn.f32 	%f2245, %f2224, %f2244, %f2216;
	ld.const.f32 	%f2246, [d_atom_data+1236];
	ld.const.f32 	%f2247, [d_atom_data+1240];
	sub.f32 	%f2248, %f2246, %f6;
	sub.f32 	%f2249, %f2247, %f7;
	mul.f32 	%f2250, %f2249, %f2249;
	fma.rn.f32 	%f2251, %f2248, %f2248, %f2250;
	add.f32 	%f2252, %f2251, 0f2B8CBCCC;
	ld.const.f32 	%f2253, [d_atom_data+1244];
	ld.const.f32 	%f2254, [d_atom_data+1232];
	sub.f32 	%f2255, %f2254, %f8;
	fma.rn.f32 	%f2256, %f2255, %f2255, %f2252;
	rsqrt.approx.f32 	%f2257, %f2256;
	fma.rn.f32 	%f2258, %f2253, %f2257, %f2229;
	sub.f32 	%f2259, %f2254, %f22;
	fma.rn.f32 	%f2260, %f2259, %f2259, %f2252;
	rsqrt.approx.f32 	%f2261, %f2260;
	fma.rn.f32 	%f2262, %f2253, %f2261, %f2233;
	sub.f32 	%f2263, %f2254, %f27;
	fma.rn.f32 	%f2264, %f2263, %f2263, %f2252;
	rsqrt.approx.f32 	%f2265, %f2264;
	fma.rn.f32 	%f2266, %f2253, %f2265, %f2237;
	sub.f32 	%f2267, %f2254, %f32;
	fma.rn.f32 	%f2268, %f2267, %f2267, %f2252;
	rsqrt.approx.f32 	%f2269, %f2268;
	fma.rn.f32 	%f2270, %f2253, %f2269, %f2241;
	sub.f32 	%f2271, %f2254, %f37;
	fma.rn.f32 	%f2272, %f2271, %f2271, %f2252;
	rsqrt.approx.f32 	%f2273, %f2272;
	fma.rn.f32 	%f2274, %f2253, %f2273, %f2245;
	ld.const.f32 	%f2275, [d_atom_data+1252];
	ld.const.f32 	%f2276, [d_atom_data+1256];
	sub.f32 	%f2277, %f2275, %f6;
	sub.f32 	%f2278, %f2276, %f7;
	mul.f32 	%f2279, %f2278, %f2278;
	fma.rn.f32 	%f2280, %f2277, %f2277, %f2279;
	add.f32 	%f2281, %f2280, 0f2B8CBCCC;
	ld.const.f32 	%f2282, [d_atom_data+1260];
	ld.const.f32 	%f2283, [d_atom_data+1248];
	sub.f32 	%f2284, %f2283, %f8;
	fma.rn.f32 	%f2285, %f2284, %f2284, %f2281;
	rsqrt.approx.f32 	%f2286, %f2285;
	fma.rn.f32 	%f2287, %f2282, %f2286, %f2258;
	sub.f32 	%f2288, %f2283, %f22;
	fma.rn.f32 	%f2289, %f2288, %f2288, %f2281;
	rsqrt.approx.f32 	%f2290, %f2289;
	fma.rn.f32 	%f2291, %f2282, %f2290, %f2262;
	sub.f32 	%f2292, %f2283, %f27;
	fma.rn.f32 	%f2293, %f2292, %f2292, %f2281;
	rsqrt.approx.f32 	%f2294, %f2293;
	fma.rn.f32 	%f2295, %f2282, %f2294, %f2266;
	sub.f32 	%f2296, %f2283, %f32;
	fma.rn.f32 	%f2297, %f2296, %f2296, %f2281;
	rsqrt.approx.f32 	%f2298, %f2297;
	fma.rn.f32 	%f2299, %f2282, %f2298, %f2270;
	sub.f32 	%f2300, %f2283, %f37;
	fma.rn.f32 	%f2301, %f2300, %f2300, %f2281;
	rsqrt.approx.f32 	%f2302, %f2301;
	fma.rn.f32 	%f2303, %f2282, %f2302, %f2274;
	ld.const.f32 	%f2304, [d_atom_data+1268];
	ld.const.f32 	%f2305, [d_atom_data+1272];
	sub.f32 	%f2306, %f2304, %f6;
	sub.f32 	%f2307, %f2305, %f7;
	mul.f32 	%f2308, %f2307, %f2307;
	fma.rn.f32 	%f2309, %f2306, %f2306, %f2308;
	add.f32 	%f2310, %f2309, 0f2B8CBCCC;
	ld.const.f32 	%f2311, [d_atom_data+1276];
	ld.const.f32 	%f2312, [d_atom_data+1264];
	sub.f32 	%f2313, %f2312, %f8;
	fma.rn.f32 	%f2314, %f2313, %f2313, %f2310;
	rsqrt.approx.f32 	%f2315, %f2314;
	fma.rn.f32 	%f2316, %f2311, %f2315, %f2287;
	sub.f32 	%f2317, %f2312, %f22;
	fma.rn.f32 	%f2318, %f2317, %f2317, %f2310;
	rsqrt.approx.f32 	%f2319, %f2318;
	fma.rn.f32 	%f2320, %f2311, %f2319, %f2291;
	sub.f32 	%f2321, %f2312, %f27;
	fma.rn.f32 	%f2322, %f2321, %f2321, %f2310;
	rsqrt.approx.f32 	%f2323, %f2322;
	fma.rn.f32 	%f2324, %f2311, %f2323, %f2295;
	sub.f32 	%f2325, %f2312, %f32;
	fma.rn.f32 	%f2326, %f2325, %f2325, %f2310;
	rsqrt.approx.f32 	%f2327, %f2326;
	fma.rn.f32 	%f2328, %f2311, %f2327, %f2299;
	sub.f32 	%f2329, %f2312, %f37;
	fma.rn.f32 	%f2330, %f2329, %f2329, %f2310;
	rsqrt.approx.f32 	%f2331, %f2330;
	fma.rn.f32 	%f2332, %f2311, %f2331, %f2303;
	ld.const.f32 	%f2333, [d_atom_data+1284];
	ld.const.f32 	%f2334, [d_atom_data+1288];
	sub.f32 	%f2335, %f2333, %f6;
	sub.f32 	%f2336, %f2334, %f7;
	mul.f32 	%f2337, %f2336, %f2336;
	fma.rn.f32 	%f2338, %f2335, %f2335, %f2337;
	add.f32 	%f2339, %f2338, 0f2B8CBCCC;
	ld.const.f32 	%f2340, [d_atom_data+1292];
	ld.const.f32 	%f2341, [d_atom_data+1280];
	sub.f32 	%f2342, %f2341, %f8;
	fma.rn.f32 	%f2343, %f2342, %f2342, %f2339;
	rsqrt.approx.f32 	%f2344, %f2343;
	fma.rn.f32 	%f2345, %f2340, %f2344, %f2316;
	sub.f32 	%f2346, %f2341, %f22;
	fma.rn.f32 	%f2347, %f2346, %f2346, %f2339;
	rsqrt.approx.f32 	%f2348, %f2347;
	fma.rn.f32 	%f2349, %f2340, %f2348, %f2320;
	sub.f32 	%f2350, %f2341, %f27;
	fma.rn.f32 	%f2351, %f2350, %f2350, %f2339;
	rsqrt.approx.f32 	%f2352, %f2351;
	fma.rn.f32 	%f2353, %f2340, %f2352, %f2324;
	sub.f32 	%f2354, %f2341, %f32;
	fma.rn.f32 	%f2355, %f2354, %f2354, %f2339;
	rsqrt.approx.f32 	%f2356, %f2355;
	fma.rn.f32 	%f2357, %f2340, %f2356, %f2328;
	sub.f32 	%f2358, %f2341, %f37;
	fma.rn.f32 	%f2359, %f2358, %f2358, %f2339;
	rsqrt.approx.f32 	%f2360, %f2359;
	fma.rn.f32 	%f2361, %f2340, %f2360, %f2332;
	ld.const.f32 	%f2362, [d_atom_data+1300];
	ld.const.f32 	%f2363, [d_atom_data+1304];
	sub.f32 	%f2364, %f2362, %f6;
	sub.f32 	%f2365, %f2363, %f7;
	mul.f32 	%f2366, %f2365, %f2365;
	fma.rn.f32 	%f2367, %f2364, %f2364, %f2366;
	add.f32 	%f2368, %f2367, 0f2B8CBCCC;
	ld.const.f32 	%f2369, [d_atom_data+1308];
	ld.const.f32 	%f2370, [d_atom_data+1296];
	sub.f32 	%f2371, %f2370, %f8;
	fma.rn.f32 	%f2372, %f2371, %f2371, %f2368;
	rsqrt.approx.f32 	%f2373, %f2372;
	fma.rn.f32 	%f2374, %f2369, %f2373, %f2345;
	sub.f32 	%f2375, %f2370, %f22;
	fma.rn.f32 	%f2376, %f2375, %f2375, %f2368;
	rsqrt.approx.f32 	%f2377, %f2376;
	fma.rn.f32 	%f2378, %f2369, %f2377, %f2349;
	sub.f32 	%f2379, %f2370, %f27;
	fma.rn.f32 	%f2380, %f2379, %f2379, %f2368;
	rsqrt.approx.f32 	%f2381, %f2380;
	fma.rn.f32 	%f2382, %f2369, %f2381, %f2353;
	sub.f32 	%f2383, %f2370, %f32;
	fma.rn.f32 	%f2384, %f2383, %f2383, %f2368;
	rsqrt.approx.f32 	%f2385, %f2384;
	fma.rn.f32 	%f2386, %f2369, %f2385, %f2357;
	sub.f32 	%f2387, %f2370, %f37;
	fma.rn.f32 	%f2388, %f2387, %f2387, %f2368;
	rsqrt.approx.f32 	%f2389, %f2388;
	fma.rn.f32 	%f2390, %f2369, %f2389, %f2361;
	ld.const.f32 	%f2391, [d_atom_data+1316];
	ld.const.f32 	%f2392, [d_atom_data+1320];
	sub.f32 	%f2393, %f2391, %f6;
	sub.f32 	%f2394, %f2392, %f7;
	mul.f32 	%f2395, %f2394, %f2394;
	fma.rn.f32 	%f2396, %f2393, %f2393, %f2395;
	add.f32 	%f2397, %f2396, 0f2B8CBCCC;
	ld.const.f32 	%f2398, [d_atom_data+1324];
	ld.const.f32 	%f2399, [d_atom_data+1312];
	sub.f32 	%f2400, %f2399, %f8;
	fma.rn.f32 	%f2401, %f2400, %f2400, %f2397;
	rsqrt.approx.f32 	%f2402, %f2401;
	fma.rn.f32 	%f2403, %f2398, %f2402, %f2374;
	sub.f32 	%f2404, %f2399, %f22;
	fma.rn.f32 	%f2405, %f2404, %f2404, %f2397;
	rsqrt.approx.f32 	%f2406, %f2405;
	fma.rn.f32 	%f2407, %f2398, %f2406, %f2378;
	sub.f32 	%f2408, %f2399, %f27;
	fma.rn.f32 	%f2409, %f2408, %f2408, %f2397;
	rsqrt.approx.f32 	%f2410, %f2409;
	fma.rn.f32 	%f2411, %f2398, %f2410, %f2382;
	sub.f32 	%f2412, %f2399, %f32;
	fma.rn.f32 	%f2413, %f2412, %f2412, %f2397;
	rsqrt.approx.f32 	%f2414, %f2413;
	fma.rn.f32 	%f2415, %f2398, %f2414, %f2386;
	sub.f32 	%f2416, %f2399, %f37;
	fma.rn.f32 	%f2417, %f2416, %f2416, %f2397;
	rsqrt.approx.f32 	%f2418, %f2417;
	fma.rn.f32 	%f2419, %f2398, %f2418, %f2390;
	ld.const.f32 	%f2420, [d_atom_data+1332];
	ld.const.f32 	%f2421, [d_atom_data+1336];
	sub.f32 	%f2422, %f2420, %f6;
	sub.f32 	%f2423, %f2421, %f7;
	mul.f32 	%f2424, %f2423, %f2423;
	fma.rn.f32 	%f2425, %f2422, %f2422, %f2424;
	add.f32 	%f2426, %f2425, 0f2B8CBCCC;
	ld.const.f32 	%f2427, [d_atom_data+1340];
	ld.const.f32 	%f2428, [d_atom_data+1328];
	sub.f32 	%f2429, %f2428, %f8;
	fma.rn.f32 	%f2430, %f2429, %f2429, %f2426;
	rsqrt.approx.f32 	%f2431, %f2430;
	fma.rn.f32 	%f2432, %f2427, %f2431, %f2403;
	sub.f32 	%f2433, %f2428, %f22;
	fma.rn.f32 	%f2434, %f2433, %f2433, %f2426;
	rsqrt.approx.f32 	%f2435, %f2434;
	fma.rn.f32 	%f2436, %f2427, %f2435, %f2407;
	sub.f32 	%f2437, %f2428, %f27;
	fma.rn.f32 	%f2438, %f2437, %f2437, %f2426;
	rsqrt.approx.f32 	%f2439, %f2438;
	fma.rn.f32 	%f2440, %f2427, %f2439, %f2411;
	sub.f32 	%f2441, %f2428, %f32;
	fma.rn.f32 	%f2442, %f2441, %f2441, %f2426;
	rsqrt.approx.f32 	%f2443, %f2442;
	fma.rn.f32 	%f2444, %f2427, %f2443, %f2415;
	sub.f32 	%f2445, %f2428, %f37;
	fma.rn.f32 	%f2446, %f2445, %f2445, %f2426;
	rsqrt.approx.f32 	%f2447, %f2446;
	fma.rn.f32 	%f2448, %f2427, %f2447, %f2419;
	ld.const.f32 	%f2449, [d_atom_data+1348];
	ld.const.f32 	%f2450, [d_atom_data+1352];
	sub.f32 	%f2451, %f2449, %f6;
	sub.f32 	%f2452, %f2450, %f7;
	mul.f32 	%f2453, %f2452, %f2452;
	fma.rn.f32 	%f2454, %f2451, %f2451, %f2453;
	add.f32 	%f2455, %f2454, 0f2B8CBCCC;
	ld.const.f32 	%f2456, [d_atom_data+1356];
	ld.const.f32 	%f2457, [d_atom_data+1344];
	sub.f32 	%f2458, %f2457, %f8;
	fma.rn.f32 	%f2459, %f2458, %f2458, %f2455;
	rsqrt.approx.f32 	%f2460, %f2459;
	fma.rn.f32 	%f2461, %f2456, %f2460, %f2432;
	sub.f32 	%f2462, %f2457, %f22;
	fma.rn.f32 	%f2463, %f2462, %f2462, %f2455;
	rsqrt.approx.f32 	%f2464, %f2463;
	fma.rn.f32 	%f2465, %f2456, %f2464, %f2436;
	sub.f32 	%f2466, %f2457, %f27;
	fma.rn.f32 	%f2467, %f2466, %f2466, %f2455;
	rsqrt.approx.f32 	%f2468, %f2467;
	fma.rn.f32 	%f2469, %f2456, %f2468, %f2440;
	sub.f32 	%f2470, %f2457, %f32;
	fma.rn.f32 	%f2471, %f2470, %f2470, %f2455;
	rsqrt.approx.f32 	%f2472, %f2471;
	fma.rn.f32 	%f2473, %f2456, %f2472, %f2444;
	sub.f32 	%f2474, %f2457, %f37;
	fma.rn.f32 	%f2475, %f2474, %f2474, %f2455;
	rsqrt.approx.f32 	%f2476, %f2475;
	fma.rn.f32 	%f2477, %f2456, %f2476, %f2448;
	ld.const.f32 	%f2478, [d_atom_data+1364];
	ld.const.f32 	%f2479, [d_atom_data+1368];
	sub.f32 	%f2480, %f2478, %f6;
	sub.f32 	%f2481, %f2479, %f7;
	mul.f32 	%f2482, %f2481, %f2481;
	fma.rn.f32 	%f2483, %f2480, %f2480, %f2482;
	add.f32 	%f2484, %f2483, 0f2B8CBCCC;
	ld.const.f32 	%f2485, [d_atom_data+1372];
	ld.const.f32 	%f2486, [d_atom_data+1360];
	sub.f32 	%f2487, %f2486, %f8;
	fma.rn.f32 	%f2488, %f2487, %f2487, %f2484;
	rsqrt.approx.f32 	%f2489, %f2488;
	fma.rn.f32 	%f2490, %f2485, %f2489, %f2461;
	sub.f32 	%f2491, %f2486, %f22;
	fma.rn.f32 	%f2492, %f2491, %f2491, %f2484;
	rsqrt.approx.f32 	%f2493, %f2492;
	fma.rn.f32 	%f2494, %f2485, %f2493, %f2465;
	sub.f32 	%f2495, %f2486, %f27;
	fma.rn.f32 	%f2496, %f2495, %f2495, %f2484;
	rsqrt.approx.f32 	%f2497, %f2496;
	fma.rn.f32 	%f2498, %f2485, %f2497, %f2469;
	sub.f32 	%f2499, %f2486, %f32;
	fma.rn.f32 	%f2500, %f2499, %f2499, %f2484;
	rsqrt.approx.f32 	%f2501, %f2500;
	fma.rn.f32 	%f2502, %f2485, %f2501, %f2473;
	sub.f32 	%f2503, %f2486, %f37;
	fma.rn.f32 	%f2504, %f2503, %f2503, %f2484;
	rsqrt.approx.f32 	%f2505, %f2504;
	fma.rn.f32 	%f2506, %f2485, %f2505, %f2477;
	ld.const.f32 	%f2507, [d_atom_data+1380];
	ld.const.f32 	%f2508, [d_atom_data+1384];
	sub.f32 	%f2509, %f2507, %f6;
	sub.f32 	%f2510, %f2508, %f7;
	mul.f32 	%f2511, %f2510, %f2510;
	fma.rn.f32 	%f2512, %f2509, %f2509, %f2511;
	add.f32 	%f2513, %f2512, 0f2B8CBCCC;
	ld.const.f32 	%f2514, [d_atom_data+1388];
	ld.const.f32 	%f2515, [d_atom_data+1376];
	sub.f32 	%f2516, %f2515, %f8;
	fma.rn.f32 	%f2517, %f2516, %f2516, %f2513;
	rsqrt.approx.f32 	%f2518, %f2517;
	fma.rn.f32 	%f2519, %f2514, %f2518, %f2490;
	sub.f32 	%f2520, %f2515, %f22;
	fma.rn.f32 	%f2521, %f2520, %f2520, %f2513;
	rsqrt.approx.f32 	%f2522, %f2521;
	fma.rn.f32 	%f2523, %f2514, %f2522, %f2494;
	sub.f32 	%f2524, %f2515, %f27;
	fma.rn.f32 	%f2525, %f2524, %f2524, %f2513;
	rsqrt.approx.f32 	%f2526, %f2525;
	fma.rn.f32 	%f2527, %f2514, %f2526, %f2498;
	sub.f32 	%f2528, %f2515, %f32;
	fma.rn.f32 	%f2529, %f2528, %f2528, %f2513;
	rsqrt.approx.f32 	%f2530, %f2529;
	fma.rn.f32 	%f2531, %f2514, %f2530, %f2502;
	sub.f32 	%f2532, %f2515, %f37;
	fma.rn.f32 	%f2533, %f2532, %f2532, %f2513;
	rsqrt.approx.f32 	%f2534, %f2533;
	fma.rn.f32 	%f2535, %f2514, %f2534, %f2506;
	ld.const.f32 	%f2536, [d_atom_data+1396];
	ld.const.f32 	%f2537, [d_atom_data+1400];
	sub.f32 	%f2538, %f2536, %f6;
	sub.f32 	%f2539, %f2537, %f7;
	mul.f32 	%f2540, %f2539, %f2539;
	fma.rn.f32 	%f2541, %f2538, %f2538, %f2540;
	add.f32 	%f2542, %f2541, 0f2B8CBCCC;
	ld.const.f32 	%f2543, [d_atom_data+1404];
	ld.const.f32 	%f2544, [d_atom_data+1392];
	sub.f32 	%f2545, %f2544, %f8;
	fma.rn.f32 	%f2546, %f2545, %f2545, %f2542;
	rsqrt.approx.f32 	%f2547, %f2546;
	fma.rn.f32 	%f2548, %f2543, %f2547, %f2519;
	sub.f32 	%f2549, %f2544, %f22;
	fma.rn.f32 	%f2550, %f2549, %f2549, %f2542;
	rsqrt.approx.f32 	%f2551, %f2550;
	fma.rn.f32 	%f2552, %f2543, %f2551, %f2523;
	sub.f32 	%f2553, %f2544, %f27;
	fma.rn.f32 	%f2554, %f2553, %f2553, %f2542;
	rsqrt.approx.f32 	%f2555, %f2554;
	fma.rn.f32 	%f2556, %f2543, %f2555, %f2527;
	sub.f32 	%f2557, %f2544, %f32;
	fma.rn.f32 	%f2558, %f2557, %f2557, %f2542;
	rsqrt.approx.f32 	%f2559, %f2558;
	fma.rn.f32 	%f2560, %f2543, %f2559, %f2531;
	sub.f32 	%f2561, %f2544, %f37;
	fma.rn.f32 	%f2562, %f2561, %f2561, %f2542;
	rsqrt.approx.f32 	%f2563, %f2562;
	fma.rn.f32 	%f2564, %f2543, %f2563, %f2535;
	ld.const.f32 	%f2565, [d_atom_data+1412];
	ld.const.f32 	%f2566, [d_atom_data+1416];
	sub.f32 	%f2567, %f2565, %f6;
	sub.f32 	%f2568, %f2566, %f7;
	mul.f32 	%f2569, %f2568, %f2568;
	fma.rn.f32 	%f2570, %f2567, %f2567, %f2569;
	add.f32 	%f2571, %f2570, 0f2B8CBCCC;
	ld.const.f32 	%f2572, [d_atom_data+1420];
	ld.const.f32 	%f2573, [d_atom_data+1408];
	sub.f32 	%f2574, %f2573, %f8;
	fma.rn.f32 	%f2575, %f2574, %f2574, %f2571;
	rsqrt.approx.f32 	%f2576, %f2575;
	fma.rn.f32 	%f2577, %f2572, %f2576, %f2548;
	sub.f32 	%f2578, %f2573, %f22;
	fma.rn.f32 	%f2579, %f2578, %f2578, %f2571;
	rsqrt.approx.f32 	%f2580, %f2579;
	fma.rn.f32 	%f2581, %f2572, %f2580, %f2552;
	sub.f32 	%f2582, %f2573, %f27;
	fma.rn.f32 	%f2583, %f2582, %f2582, %f2571;
	rsqrt.approx.f32 	%f2584, %f2583;
	fma.rn.f32 	%f2585, %f2572, %f2584, %f2556;
	sub.f32 	%f2586, %f2573, %f32;
	fma.rn.f32 	%f2587, %f2586, %f2586, %f2571;
	rsqrt.approx.f32 	%f2588, %f2587;
	fma.rn.f32 	%f2589, %f2572, %f2588, %f2560;
	sub.f32 	%f2590, %f2573, %f37;
	fma.rn.f32 	%f2591, %f2590, %f2590, %f2571;
	rsqrt.approx.f32 	%f2592, %f2591;
	fma.rn.f32 	%f2593, %f2572, %f2592, %f2564;
	ld.const.f32 	%f2594, [d_atom_data+1428];
	ld.const.f32 	%f2595, [d_atom_data+1432];
	sub.f32 	%f2596, %f2594, %f6;
	sub.f32 	%f2597, %f2595, %f7;
	mul.f32 	%f2598, %f2597, %f2597;
	fma.rn.f32 	%f2599, %f2596, %f2596, %f2598;
	add.f32 	%f2600, %f2599, 0f2B8CBCCC;
	ld.const.f32 	%f2601, [d_atom_data+1436];
	ld.const.f32 	%f2602, [d_atom_data+1424];
	sub.f32 	%f2603, %f2602, %f8;
	fma.rn.f32 	%f2604, %f2603, %f2603, %f2600;
	rsqrt.approx.f32 	%f2605, %f2604;
	fma.rn.f32 	%f2606, %f2601, %f2605, %f2577;
	sub.f32 	%f2607, %f2602, %f22;
	fma.rn.f32 	%f2608, %f2607, %f2607, %f2600;
	rsqrt.approx.f32 	%f2609, %f2608;
	fma.rn.f32 	%f2610, %f2601, %f2609, %f2581;
	sub.f32 	%f2611, %f2602, %f27;
	fma.rn.f32 	%f2612, %f2611, %f2611, %f2600;
	rsqrt.approx.f32 	%f2613, %f2612;
	fma.rn.f32 	%f2614, %f2601, %f2613, %f2585;
	sub.f32 	%f2615, %f2602, %f32;
	fma.rn.f32 	%f2616, %f2615, %f2615, %f2600;
	rsqrt.approx.f32 	%f2617, %f2616;
	fma.rn.f32 	%f2618, %f2601, %f2617, %f2589;
	sub.f32 	%f2619, %f2602, %f37;
	fma.rn.f32 	%f2620, %f2619, %f2619, %f2600;
	rsqrt.approx.f32 	%f2621, %f2620;
	fma.rn.f32 	%f2622, %f2601, %f2621, %f2593;
	ld.const.f32 	%f2623, [d_atom_data+1444];
	ld.const.f32 	%f2624, [d_atom_data+1448];
	sub.f32 	%f2625, %f2623, %f6;
	sub.f32 	%f2626, %f2624, %f7;
	mul.f32 	%f2627, %f2626, %f2626;
	fma.rn.f32 	%f2628, %f2625, %f2625, %f2627;
	add.f32 	%f2629, %f2628, 0f2B8CBCCC;
	ld.const.f32 	%f2630, [d_atom_data+1452];
	ld.const.f32 	%f2631, [d_atom_data+1440];
	sub.f32 	%f2632, %f2631, %f8;
	fma.rn.f32 	%f2633, %f2632, %f2632, %f2629;
	rsqrt.approx.f32 	%f2634, %f2633;
	fma.rn.f32 	%f2635, %f2630, %f2634, %f2606;
	sub.f32 	%f2636, %f2631, %f22;
	fma.rn.f32 	%f2637, %f2636, %f2636, %f2629;
	rsqrt.approx.f32 	%f2638, %f2637;
	fma.rn.f32 	%f2639, %f2630, %f2638, %f2610;
	sub.f32 	%f2640, %f2631, %f27;
	fma.rn.f32 	%f2641, %f2640, %f2640, %f2629;
	rsqrt.approx.f32 	%f2642, %f2641;
	fma.rn.f32 	%f2643, %f2630, %f2642, %f2614;
	sub.f32 	%f2644, %f2631, %f32;
	fma.rn.f32 	%f2645, %f2644, %f2644, %f2629;
	rsqrt.approx.f32 	%f2646, %f2645;
	fma.rn.f32 	%f2647, %f2630, %f2646, %f2618;
	sub.f32 	%f2648, %f2631, %f37;
	fma.rn.f32 	%f2649, %f2648, %f2648, %f2629;
	rsqrt.approx.f32 	%f2650, %f2649;
	fma.rn.f32 	%f2651, %f2630, %f2650, %f2622;
	ld.const.f32 	%f2652, [d_atom_data+1460];
	ld.const.f32 	%f2653, [d_atom_data+1464];
	sub.f32 	%f2654, %f2652, %f6;
	sub.f32 	%f2655, %f2653, %f7;
	mul.f32 	%f2656, %f2655, %f2655;
	fma.rn.f32 	%f2657, %f2654, %f2654, %f2656;
	add.f32 	%f2658, %f2657, 0f2B8CBCCC;
	ld.const.f32 	%f2659, [d_atom_data+1468];
	ld.const.f32 	%f2660, [d_atom_data+1456];
	sub.f32 	%f2661, %f2660, %f8;
	fma.rn.f32 	%f2662, %f2661, %f2661, %f2658;
	rsqrt.approx.f32 	%f2663, %f2662;
	fma.rn.f32 	%f2664, %f2659, %f2663, %f2635;
	sub.f32 	%f2665, %f2660, %f22;
	fma.rn.f32 	%f2666, %f2665, %f2665, %f2658;
	rsqrt.approx.f32 	%f2667, %f2666;
	fma.rn.f32 	%f2668, %f2659, %f2667, %f2639;
	sub.f32 	%f2669, %f2660, %f27;
	fma.rn.f32 	%f2670, %f2669, %f2669, %f2658;
	rsqrt.approx.f32 	%f2671, %f2670;
	fma.rn.f32 	%f2672, %f2659, %f2671, %f2643;
	sub.f32 	%f2673, %f2660, %f32;
	fma.rn.f32 	%f2674, %f2673, %f2673, %f2658;
	rsqrt.approx.f32 	%f2675, %f2674;
	fma.rn.f32 	%f2676, %f2659, %f2675, %f2647;
	sub.f32 	%f2677, %f2660, %f37;
	fma.rn.f32 	%f2678, %f2677, %f2677, %f2658;
	rsqrt.approx.f32 	%f2679, %f2678;
	fma.rn.f32 	%f2680, %f2659, %f2679, %f2651;
	ld.const.f32 	%f2681, [d_atom_data+1476];
	ld.const.f32 	%f2682, [d_atom_data+1480];
	sub.f32 	%f2683, %f2681, %f6;
	sub.f32 	%f2684, %f2682, %f7;
	mul.f32 	%f2685, %f2684, %f2684;
	fma.rn.f32 	%f2686, %f2683, %f2683, %f2685;
	add.f32 	%f2687, %f2686, 0f2B8CBCCC;
	ld.const.f32 	%f2688, [d_atom_data+1484];
	ld.const.f32 	%f2689, [d_atom_data+1472];
	sub.f32 	%f2690, %f2689, %f8;
	fma.rn.f32 	%f2691, %f2690, %f2690, %f2687;
	rsqrt.approx.f32 	%f2692, %f2691;
	fma.rn.f32 	%f2693, %f2688, %f2692, %f2664;
	sub.f32 	%f2694, %f2689, %f22;
	fma.rn.f32 	%f2695, %f2694, %f2694, %f2687;
	rsqrt.approx.f32 	%f2696, %f2695;
	fma.rn.f32 	%f2697, %f2688, %f2696, %f2668;
	sub.f32 	%f2698, %f2689, %f27;
	fma.rn.f32 	%f2699, %f2698, %f2698, %f2687;
	rsqrt.approx.f32 	%f2700, %f2699;
	fma.rn.f32 	%f2701, %f2688, %f2700, %f2672;
	sub.f32 	%f2702, %f2689, %f32;
	fma.rn.f32 	%f2703, %f2702, %f2702, %f2687;
	rsqrt.approx.f32 	%f2704, %f2703;
	fma.rn.f32 	%f2705, %f2688, %f2704, %f2676;
	sub.f32 	%f2706, %f2689, %f37;
	fma.rn.f32 	%f2707, %f2706, %f2706, %f2687;
	rsqrt.approx.f32 	%f2708, %f2707;
	fma.rn.f32 	%f2709, %f2688, %f2708, %f2680;
	ld.const.f32 	%f2710, [d_atom_data+1492];
	ld.const.f32 	%f2711, [d_atom_data+1496];
	sub.f32 	%f2712, %f2710, %f6;
	sub.f32 	%f2713, %f2711, %f7;
	mul.f32 	%f2714, %f2713, %f2713;
	fma.rn.f32 	%f2715, %f2712, %f2712, %f2714;
	add.f32 	%f2716, %f2715, 0f2B8CBCCC;
	ld.const.f32 	%f2717, [d_atom_data+1500];
	ld.const.f32 	%f2718, [d_atom_data+1488];
	sub.f32 	%f2719, %f2718, %f8;
	fma.rn.f32 	%f2720, %f2719, %f2719, %f2716;
	rsqrt.approx.f32 	%f2721, %f2720;
	fma.rn.f32 	%f2722, %f2717, %f2721, %f2693;
	sub.f32 	%f2723, %f2718, %f22;
	fma.rn.f32 	%f2724, %f2723, %f2723, %f2716;
	rsqrt.approx.f32 	%f2725, %f2724;
	fma.rn.f32 	%f2726, %f2717, %f2725, %f2697;
	sub.f32 	%f2727, %f2718, %f27;
	fma.rn.f32 	%f2728, %f2727, %f2727, %f2716;
	rsqrt.approx.f32 	%f2729, %f2728;
	fma.rn.f32 	%f2730, %f2717, %f2729, %f2701;
	sub.f32 	%f2731, %f2718, %f32;
	fma.rn.f32 	%f2732, %f2731, %f2731, %f2716;
	rsqrt.approx.f32 	%f2733, %f2732;
	fma.rn.f32 	%f2734, %f2717, %f2733, %f2705;
	sub.f32 	%f2735, %f2718, %f37;
	fma.rn.f32 	%f2736, %f2735, %f2735, %f2716;
	rsqrt.approx.f32 	%f2737, %f2736;
	fma.rn.f32 	%f2738, %f2717, %f2737, %f2709;
	ld.const.f32 	%f2739, [d_atom_data+1508];
	ld.const.f32 	%f2740, [d_atom_data+1512];
	sub.f32 	%f2741, %f2739, %f6;
	sub.f32 	%f2742, %f2740, %f7;
	mul.f32 	%f2743, %f2742, %f2742;
	fma.rn.f32 	%f2744, %f2741, %f2741, %f2743;
	add.f32 	%f2745, %f2744, 0f2B8CBCCC;
	ld.const.f32 	%f2746, [d_atom_data+1516];
	ld.const.f32 	%f2747, [d_atom_data+1504];
	sub.f32 	%f2748, %f2747, %f8;
	fma.rn.f32 	%f2749, %f2748, %f2748, %f2745;
	rsqrt.approx.f32 	%f2750, %f2749;
	fma.rn.f32 	%f2751, %f2746, %f2750, %f2722;
	sub.f32 	%f2752, %f2747, %f22;
	fma.rn.f32 	%f2753, %f2752, %f2752, %f2745;
	rsqrt.approx.f32 	%f2754, %f2753;
	fma.rn.f32 	%f2755, %f2746, %f2754, %f2726;
	sub.f32 	%f2756, %f2747, %f27;
	fma.rn.f32 	%f2757, %f2756, %f2756, %f2745;
	rsqrt.approx.f32 	%f2758, %f2757;
	fma.rn.f32 	%f2759, %f2746, %f2758, %f2730;
	sub.f32 	%f2760, %f2747, %f32;
	fma.rn.f32 	%f2761, %f2760, %f2760, %f2745;
	rsqrt.approx.f32 	%f2762, %f2761;
	fma.rn.f32 	%f2763, %f2746, %f2762, %f2734;
	sub.f32 	%f2764, %f2747, %f37;
	fma.rn.f32 	%f2765, %f2764, %f2764, %f2745;
	rsqrt.approx.f32 	%f2766, %f2765;
	fma.rn.f32 	%f2767, %f2746, %f2766, %f2738;
	ld.const.f32 	%f2768, [d_atom_data+1524];
	ld.const.f32 	%f2769, [d_atom_data+1528];
	sub.f32 	%f2770, %f2768, %f6;
	sub.f32 	%f2771, %f2769, %f7;
	mul.f32 	%f2772, %f2771, %f2771;
	fma.rn.f32 	%f2773, %f2770, %f2770, %f2772;
	add.f32 	%f2774, %f2773, 0f2B8CBCCC;
	ld.const.f32 	%f2775, [d_atom_data+1532];
	ld.const.f32 	%f2776, [d_atom_data+1520];
	sub.f32 	%f2777, %f2776, %f8;
	fma.rn.f32 	%f2778, %f2777, %f2777, %f2774;
	rsqrt.approx.f32 	%f2779, %f2778;
	fma.rn.f32 	%f2780, %f2775, %f2779, %f2751;
	sub.f32 	%f2781, %f2776, %f22;
	fma.rn.f32 	%f2782, %f2781, %f2781, %f2774;
	rsqrt.approx.f32 	%f2783, %f2782;
	fma.rn.f32 	%f2784, %f2775, %f2783, %f2755;
	sub.f32 	%f2785, %f2776, %f27;
	fma.rn.f32 	%f2786, %f2785, %f2785, %f2774;
	rsqrt.approx.f32 	%f2787, %f2786;
	fma.rn.f32 	%f2788, %f2775, %f2787, %f2759;
	sub.f32 	%f2789, %f2776, %f32;
	fma.rn.f32 	%f2790, %f2789, %f2789, %f2774;
	rsqrt.approx.f32 	%f2791, %f2790;
	fma.rn.f32 	%f2792, %f2775, %f2791, %f2763;
	sub.f32 	%f2793, %f2776, %f37;
	fma.rn.f32 	%f2794, %f2793, %f2793, %f2774;
	rsqrt.approx.f32 	%f2795, %f2794;
	fma.rn.f32 	%f2796, %f2775, %f2795, %f2767;
	ld.const.f32 	%f2797, [d_atom_data+1540];
	ld.const.f32 	%f2798, [d_atom_data+1544];
	sub.f32 	%f2799, %f2797, %f6;
	sub.f32 	%f2800, %f2798, %f7;
	mul.f32 	%f2801, %f2800, %f2800;
	fma.rn.f32 	%f2802, %f2799, %f2799, %f2801;
	add.f32 	%f2803, %f2802, 0f2B8CBCCC;
	ld.const.f32 	%f2804, [d_atom_data+1548];
	ld.const.f32 	%f2805, [d_atom_data+1536];
	sub.f32 	%f2806, %f2805, %f8;
	fma.rn.f32 	%f2807, %f2806, %f2806, %f2803;
	rsqrt.approx.f32 	%f2808, %f2807;
	fma.rn.f32 	%f2809, %f2804, %f2808, %f2780;
	sub.f32 	%f2810, %f2805, %f22;
	fma.rn.f32 	%f2811, %f2810, %f2810, %f2803;
	rsqrt.approx.f32 	%f2812, %f2811;
	fma.rn.f32 	%f2813, %f2804, %f2812, %f2784;
	sub.f32 	%f2814, %f2805, %f27;
	fma.rn.f32 	%f2815, %f2814, %f2814, %f2803;
	rsqrt.approx.f32 	%f2816, %f2815;
	fma.rn.f32 	%f2817, %f2804, %f2816, %f2788;
	sub.f32 	%f2818, %f2805, %f32;
	fma.rn.f32 	%f2819, %f2818, %f2818, %f2803;
	rsqrt.approx.f32 	%f2820, %f2819;
	fma.rn.f32 	%f2821, %f2804, %f2820, %f2792;
	sub.f32 	%f2822, %f2805, %f37;
	fma.rn.f32 	%f2823, %f2822, %f2822, %f2803;
	rsqrt.approx.f32 	%f2824, %f2823;
	fma.rn.f32 	%f2825, %f2804, %f2824, %f2796;
	ld.const.f32 	%f2826, [d_atom_data+1556];
	ld.const.f32 	%f2827, [d_atom_data+1560];
	sub.f32 	%f2828, %f2826, %f6;
	sub.f32 	%f2829, %f2827, %f7;
	mul.f32 	%f2830, %f2829, %f2829;
	fma.rn.f32 	%f2831, %f2828, %f2828, %f2830;
	add.f32 	%f2832, %f2831, 0f2B8CBCCC;
	ld.const.f32 	%f2833, [d_atom_data+1564];
	ld.const.f32 	%f2834, [d_atom_data+1552];
	sub.f32 	%f2835, %f2834, %f8;
	fma.rn.f32 	%f2836, %f2835, %f2835, %f2832;
	rsqrt.approx.f32 	%f2837, %f2836;
	fma.rn.f32 	%f2838, %f2833, %f2837, %f2809;
	sub.f32 	%f2839, %f2834, %f22;
	fma.rn.f32 	%f2840, %f2839, %f2839, %f2832;
	rsqrt.approx.f32 	%f2841, %f2840;
	fma.rn.f32 	%f2842, %f2833, %f2841, %f2813;
	sub.f32 	%f2843, %f2834, %f27;
	fma.rn.f32 	%f2844, %f2843, %f2843, %f2832;
	rsqrt.approx.f32 	%f2845, %f2844;
	fma.rn.f32 	%f2846, %f2833, %f2845, %f2817;
	sub.f32 	%f2847, %f2834, %f32;
	fma.rn.f32 	%f2848, %f2847, %f2847, %f2832;
	rsqrt.approx.f32 	%f2849, %f2848;
	fma.rn.f32 	%f2850, %f2833, %f2849, %f2821;
	sub.f32 	%f2851, %f2834, %f37;
	fma.rn.f32 	%f2852, %f2851, %f2851, %f2832;
	rsqrt.approx.f32 	%f2853, %f2852;
	fma.rn.f32 	%f2854, %f2833, %f2853, %f2825;
	ld.const.f32 	%f2855, [d_atom_data+1572];
	ld.const.f32 	%f2856, [d_atom_data+1576];
	sub.f32 	%f2857, %f2855, %f6;
	sub.f32 	%f2858, %f2856, %f7;
	mul.f32 	%f2859, %f2858, %f2858;
	fma.rn.f32 	%f2860, %f2857, %f2857, %f2859;
	add.f32 	%f2861, %f2860, 0f2B8CBCCC;
	ld.const.f32 	%f2862, [d_atom_data+1580];
	ld.const.f32 	%f2863, [d_atom_data+1568];
	sub.f32 	%f2864, %f2863, %f8;
	fma.rn.f32 	%f2865, %f2864, %f2864, %f2861;
	rsqrt.approx.f32 	%f2866, %f2865;
	fma.rn.f32 	%f2867, %f2862, %f2866, %f2838;
	sub.f32 	%f2868, %f2863, %f22;
	fma.rn.f32 	%f2869, %f2868, %f2868, %f2861;
	rsqrt.approx.f32 	%f2870, %f2869;
	fma.rn.f32 	%f2871, %f2862, %f2870, %f2842;
	sub.f32 	%f2872, %f2863, %f27;
	fma.rn.f32 	%f2873, %f2872, %f2872, %f2861;
	rsqrt.approx.f32 	%f2874, %f2873;
	fma.rn.f32 	%f2875, %f2862, %f2874, %f2846;
	sub.f32 	%f2876, %f2863, %f32;
	fma.rn.f32 	%f2877, %f2876, %f2876, %f2861;
	rsqrt.approx.f32 	%f2878, %f2877;
	fma.rn.f32 	%f2879, %f2862, %f2878, %f2850;
	sub.f32 	%f2880, %f2863, %f37;
	fma.rn.f32 	%f2881, %f2880, %f2880, %f2861;
	rsqrt.approx.f32 	%f2882, %f2881;
	fma.rn.f32 	%f2883, %f2862, %f2882, %f2854;
	ld.const.f32 	%f2884, [d_atom_data+1588];
	ld.const.f32 	%f2885, [d_atom_data+1592];
	sub.f32 	%f2886, %f2884, %f6;
	sub.f32 	%f2887, %f2885, %f7;
	mul.f32 	%f2888, %f2887, %f2887;
	fma.rn.f32 	%f2889, %f2886, %f2886, %f2888;
	add.f32 	%f2890, %f2889, 0f2B8CBCCC;
	ld.const.f32 	%f2891, [d_atom_data+1596];
	ld.const.f32 	%f2892, [d_atom_data+1584];
	sub.f32 	%f2893, %f2892, %f8;
	fma.rn.f32 	%f2894, %f2893, %f2893, %f2890;
	rsqrt.approx.f32 	%f2895, %f2894;
	fma.rn.f32 	%f1, %f2891, %f2895, %f2867;
	sub.f32 	%f2896, %f2892, %f22;
	fma.rn.f32 	%f2897, %f2896, %f2896, %f2890;
	rsqrt.approx.f32 	%f2898, %f2897;
	fma.rn.f32 	%f2, %f2891, %f2898, %f2871;
	sub.f32 	%f2899, %f2892, %f27;
	fma.rn.f32 	%f2900, %f2899, %f2899, %f2890;
	rsqrt.approx.f32 	%f2901, %f2900;
	fma.rn.f32 	%f3, %f2891, %f2901, %f2875;
	sub.f32 	%f2902, %f2892, %f32;
	fma.rn.f32 	%f2903, %f2902, %f2902, %f2890;
	rsqrt.approx.f32 	%f2904, %f2903;
	fma.rn.f32 	%f4, %f2891, %f2904, %f2879;
	sub.f32 	%f2905, %f2892, %f37;
	fma.rn.f32 	%f2906, %f2905, %f2905, %f2890;
	rsqrt.approx.f32 	%f2907, %f2906;
	fma.rn.f32 	%f5, %f2891, %f2907, %f2883;
	mul.lo.s32 	%r24, %r20, 100;
	mad.lo.s32 	%r25, %r3, 10000, %r24;
	add.s32 	%r8, %r25, %r16;
	max.u32 	%r26, %r16, %r20;
	max.u32 	%r27, %r3, %r26;
	setp.gt.u32 	%p1, %r27, 99;
	@%p1 bra 	$L__BB0_2;
	mul.wide.u32 	%rd3, %r8, 4;
	add.s64 	%rd4, %rd1, %rd3;
	st.global.f32 	[%rd4], %f1;
$L__BB0_2:
	add.s32 	%r9, %r8, %r1;
	max.u32 	%r28, %r4, %r20;
	max.u32 	%r29, %r3, %r28;
	setp.gt.u32 	%p2, %r29, 99;
	@%p2 bra 	$L__BB0_4;
	mul.wide.u32 	%rd5, %r9, 4;
	add.s64 	%rd6, %rd1, %rd5;
	st.global.f32 	[%rd6], %f2;
$L__BB0_4:
	add.s32 	%r10, %r9, %r1;
	max.u32 	%r30, %r5, %r20;
	max.u32 	%r31, %r3, %r30;
	setp.gt.u32 	%p3, %r31, 99;
	@%p3 bra 	$L__BB0_6;
	mul.wide.u32 	%rd7, %r10, 4;
	add.s64 	%rd8, %rd1, %rd7;
	st.global.f32 	[%rd8], %f3;
$L__BB0_6:
	add.s32 	%r11, %r10, %r1;
	max.u32 	%r32, %r6, %r20;
	max.u32 	%r33, %r3, %r32;
	setp.gt.u32 	%p4, %r33, 99;
	@%p4 bra 	$L__BB0_8;
	mul.wide.u32 	%rd9, %r11, 4;
	add.s64 	%rd10, %rd1, %rd9;
	st.global.f32 	[%rd10], %f4;
$L__BB0_8:
	add.s32 	%r12, %r11, %r1;
	max.u32 	%r34, %r7, %r20;
	max.u32 	%r35, %r3, %r34;
	setp.gt.u32 	%p5, %r35, 99;
	@%p5 bra 	$L__BB0_10;
	mul.wide.u32 	%rd11, %r12, 4;
	add.s64 	%rd12, %rd1, %rd11;
	st.global.f32 	[%rd12], %f5;
$L__BB0_10:
	ret;

}


// ===== COMPILED SASS (sm_100) =====

	.target	sm_100

	.elftype	@"ET_EXEC"


//--------------------- .note.nv.tkinfo           --------------------------
	.section	.note.nv.tkinfo,"",@"SHT_NOTE"
	.sectionflags	@"SHF_NOTE_NV_TKINFO"
	.tkinfo
        /*0018*/ 	.word	0x00000002
        /*0030*/ 	.string	""
        /*0030*/ 	.string	"ptxas"
        /*0030*/ 	.string	"Cuda compilation tools, release 13.0, V13.0.88"
        /*0030*/ 	.string	"Build cuda_13.0.r13.0/compiler.36424714_0"
        /*0030*/ 	.string	"-arch sm_100 -m 64 "



//--------------------- .note.nv.cuinfo           --------------------------
	.section	.note.nv.cuinfo,"",@"SHT_NOTE"
	.sectionflags	@"SHF_NOTE_NV_CUINFO"
        /*0018*/ 	.short	0x0002
        /*001a*/ 	.short	0x0064
        /*001c*/ 	.short	0x0082
	.zero		2


//--------------------- .nv.info                  --------------------------
	.section	.nv.info,"",@"SHT_CUDA_INFO"
	.align	4


	//----- nvinfo : EIATTR_REGCOUNT
	.align		4
        /*0000*/ 	.byte	0x04, 0x2f
        /*0002*/ 	.short	(.L_2 - .L_1)
	.align		4
.L_1:
        /*0004*/ 	.word	index@(_Z16potential_kernelPf)
        /*0008*/ 	.word	0x00000020


	//----- nvinfo : EIATTR_FRAME_SIZE
	.align		4
.L_2:
        /*000c*/ 	.byte	0x04, 0x11
        /*000e*/ 	.short	(.L_4 - .L_3)
	.align		4
.L_3:
        /*0010*/ 	.word	index@(_Z16potential_kernelPf)
        /*0014*/ 	.word	0x00000000


	//----- nvinfo : EIATTR_MIN_STACK_SIZE
	.align		4
.L_4:
        /*0018*/ 	.byte	0x04, 0x12
        /*001a*/ 	.short	(.L_6 - .L_5)
	.align		4
.L_5:
        /*001c*/ 	.word	index@(_Z16potential_kernelPf)
        /*0020*/ 	.word	0x00000000
.L_6:


//--------------------- .nv.compat                --------------------------
	.section	.nv.compat,"",@"SHT_CUDA_COMPAT_INFO"
	.align	4
        /*0000*/ 	.byte	0x02, 0x09, 0x00, 0x00, 0x02, 0x02, 0x01, 0x00, 0x02, 0x05, 0x05, 0x00, 0x03, 0x07, 0x01, 0x01
        /*0010*/ 	.byte	0x02, 0x03, 0x00, 0x00, 0x02, 0x06, 0x01, 0x00, 0x04, 0x0b, 0x08, 0x00, 0x01, 0x00, 0x00, 0x00
        /*0020*/ 	.byte	0x00, 0x00, 0x00, 0x00


//--------------------- .nv.info._Z16potential_kernelPf --------------------------
	.section	.nv.info._Z16potential_kernelPf,"",@"SHT_CUDA_INFO"
	.sectionflags	@""
	.align	4


	//----- nvinfo : EIATTR_CUDA_API_VERSION
	.align		4
        /*0000*/ 	.byte	0x04, 0x37
        /*0002*/ 	.short	(.L_8 - .L_7)
.L_7:
        /*0004*/ 	.word	0x00000082


	//----- nvinfo : EIATTR_KPARAM_INFO
	.align		4
.L_8:
        /*0008*/ 	.byte	0x04, 0x17
        /*000a*/ 	.short	(.L_10 - .L_9)
.L_9:
        /*000c*/ 	.word	0x00000000
        /*0010*/ 	.short	0x0000
        /*0012*/ 	.short	0x0000
        /*0014*/ 	.byte	0x00, 0xf5, 0x21, 0x00


	//----- nvinfo : EIATTR_SPARSE_MMA_MASK
	.align		4
.L_10:
        /*0018*/ 	.byte	0x03, 0x50
        /*001a*/ 	.short	0x0000


	//----- nvinfo : EIATTR_MAXREG_COUNT
	.align		4
        /*001c*/ 	.byte	0x03, 0x1b
        /*001e*/ 	.short	0x00ff


	//----- nvinfo : EIATTR_MERCURY_ISA_VERSION
	.align		4
        /*0020*/ 	.byte	0x03, 0x5f
        /*0022*/ 	.short	0x0101


	//----- nvinfo : EIATTR_VRC_CTA_INIT_COUNT
	.align		4
        /*0024*/ 	.byte	0x02, 0x4a
	.zero		1
	.zero		1


	//----- nvinfo : EIATTR_EXIT_INSTR_OFFSETS
	.align		4
        /*0028*/ 	.byte	0x04, 0x1c
        /*002a*/ 	.short	(.L_12 - .L_11)


	//   ....[0]....
.L_11:
        /*002c*/ 	.word	0x00010390


	//   ....[1]....
        /*0030*/ 	.word	0x000103e0


	//----- nvinfo : EIATTR_CBANK_PARAM_SIZE
	.align		4
.L_12:
        /*0034*/ 	.byte	0x03, 0x19
        /*0036*/ 	.short	0x0008


	//----- nvinfo : EIATTR_PARAM_CBANK
	.align		4
        /*0038*/ 	.byte	0x04, 0x0a
        /*003a*/ 	.short	(.L_14 - .L_13)
	.align		4
.L_13:
        /*003c*/ 	.word	index@(.nv.constant0._Z16potential_kernelPf)
        /*0040*/ 	.short	0x0380
        /*0042*/ 	.short	0x0008


	//----- nvinfo : EIATTR_SW_WAR
	.align		4
.L_14:
        /*0044*/ 	.byte	0x04, 0x36
        /*0046*/ 	.short	(.L_16 - .L_15)
.L_15:
        /*0048*/ 	.word	0x00000008
.L_16:


//--------------------- .nv.callgraph             --------------------------
	.section	.nv.callgraph,"",@"SHT_CUDA_CALLGRAPH"
	.align	4
	.sectionentsize	8
	.align		4
        /*0000*/ 	.word	0x00000000
	.align		4
        /*0004*/ 	.word	0xffffffff
	.align		4
        /*0008*/ 	.word	0x00000000
	.align		4
        /*000c*/ 	.word	0xfffffffe
	.align		4
        /*0010*/ 	.word	0x00000000
	.align		4
        /*0014*/ 	.word	0xfffffffd
	.align		4
        /*0018*/ 	.word	0x00000000
	.align		4
        /*001c*/ 	.word	0xfffffffc


//--------------------- .nv.constant3             --------------------------
	.section	.nv.constant3,"a",@progbits
	.align	4
.nv.constant3:
	.type		d_atom_data,@object
	.size		d_atom_data,(.L_0 - d_atom_data)
d_atom_data:
	.zero		1600
.L_0:


//--------------------- .text._Z16potential_kernelPf --------------------------
	.section	.text._Z16potential_kernelPf,"ax",@progbits
	.align	128
        .global         _Z16potential_kernelPf
        .type           _Z16potential_kernelPf,@function
        .size           _Z16potential_kernelPf,(.L_x_1 - _Z16potential_kernelPf)
        .other          _Z16potential_kernelPf,@"STO_CUDA_ENTRY STV_DEFAULT"
_Z16potential_kernelPf:
.text._Z16potential_kernelPf:
[----:B------:R-:W-:Y:S01]  /*0000*/  LDC R1, c[0x0][0x37c] ;  /* 0x0000df00ff017b82 */ /* 0x000fe20000000800 */
[----:B------:R-:W0:Y:S07]  /*0010*/  S2R R3, SR_TID.Z ;  /* 0x0000000000037919 */ /* 0x000e2e0000002300 */
[----:B------:R-:W1:Y:S01]  /*0020*/  LDC R5, c[0x0][0x360] ;  /* 0x0000d800ff057b82 */ /* 0x000e620000000800 */
[----:B------:R-:W2:Y:S01]  /*0030*/  LDCU.128 UR8, c[0x3][URZ] ;  /* 0x00c00000ff0877ac */ /* 0x000ea20008000c00 */
[----:B------:R-:W3:Y:S01]  /*0040*/  S2R R2, SR_TID.Y ;  /* 0x0000000000027919 */ /* 0x000ee20000002200 */
[----:B------:R-:W4:Y:S01]  /*0050*/  LDCU.128 UR12, c[0x3][0x10] ;  /* 0x00c00200ff0c77ac */ /* 0x000f220008000c00 */
[----:B------:R-:W5:Y:S04]  /*0060*/  S2R R0, SR_TID.X ;  /* 0x0000000000007919 */ /* 0x000f680000002100 */
[----:B------:R-:W3:Y:S08]  /*0070*/  LDC R11, c[0x0][0x364] ;  /* 0x0000d900ff0b7b82 */ /* 0x000ef00000000800 */
[----:B------:R-:W0:Y:S08]  /*0080*/  S2UR UR6, SR_CTAID.Z ;  /* 0x00000000000679c3 */ /* 0x000e300000002700 */
[----:B------:R-:W0:Y:S08]  /*0090*/  LDC R6, c[0x0][0x368] ;  /* 0x0000da00ff067b82 */ /* 0x000e300000000800 */
[----:B------:R-:W3:Y:S08]  /*00a0*/  S2UR UR5, SR_CTAID.Y ;  /* 0x00000000000579c3 */ /* 0x000ef00000002600 */
[----:B------:R-:W1:Y:S01]  /*00b0*/  S2UR UR4, SR_CTAID.X ;  /* 0x00000000000479c3 */ /* 0x000e620000002500 */
[----:B0-----:R-:W-:-:S05]  /*00c0*/  IMAD R6, R6, UR6, R3 ;  /* 0x0000000606067c24 */ /* 0x001fca000f8e0203 */
[----:B------:R-:W-:Y:S01]  /*00d0*/  I2FP.F32.U32 R19, R6 ;  /* 0x0000000600137245 */ /* 0x000fe20000201000 */
[----:B---3--:R-:W-:-:S04]  /*00e0*/  IMAD R11, R11, UR5, R2 ;  /* 0x000000050b0b7c24 */ /* 0x008fc8000f8e0202 */
[----:B--2---:R-:W-:Y:S01]  /*00f0*/  FADD R2, -R19, UR10 ;  /* 0x0000000a13027e21 */ /* 0x004fe20008000100 */
[----:B------:R-:W-:-:S03]  /*0100*/  I2FP.F32.U32 R18, R11 ;  /* 0x0000000b00127245 */ /* 0x000fc60000201000 */
[----:B------:R-:W-:Y:S01]  /*0110*/  FMUL R3, R2, R2 ;  /* 0x0000000202037220 */ /* 0x000fe20000400000 */
[----:B----4-:R-:W-:Y:S01]  /*0120*/  FADD R2, -R19, UR14 ;  /* 0x0000000e13027e21 */ /* 0x010fe20008000100 */
[----:B-1----:R-:W-:Y:S01]  /*0130*/  IMAD R7, R5, UR4, RZ ;  /* 0x0000000405077c24 */ /* 0x002fe2000f8e02ff */
[----:B------:R-:W0:Y:S02]  /*0140*/  LDCU.128 UR4, c[0x3][0x20] ;  /* 0x00c00400ff0477ac */ /* 0x000e240008000c00 */
[----:B------:R-:W-:Y:S01]  /*0150*/  FMUL R13, R2, R2 ;  /* 0x00000002020d7220 */ /* 0x000fe20000400000 */
[----:B-----5:R-:W-:Y:S02]  /*0160*/  IMAD R7, R7, 0x5, R0 ;  /* 0x0000000507077824 */ /* 0x020fe400078e0200 */
[----:B------:R-:W-:-:S04]  /*0170*/  FADD R0, -R18, UR9 ;  /* 0x0000000912007e21 */ /* 0x000fc80008000100 */
[----:B------:R-:W-:Y:S01]  /*0180*/  FFMA R3, R0, R0, R3 ;  /* 0x0000000000037223 */ /* 0x000fe20000000003 */
[----:B------:R-:W-:Y:S01]  /*0190*/  FADD R0, -R18, UR13 ;  /* 0x0000000d12007e21 */ /* 0x000fe20008000100 */
[----:B------:R-:W-:Y:S02]  /*01a0*/  I2FP.F32.S32 R17, R7 ;  /* 0x0000000700117245 */ /* 0x000fe40000201400 */
[-C--:B------:R-:W-:Y:S01]  /*01b0*/  IADD3 R8, PT, PT, R7, R5.reuse, RZ ;  /* 0x0000000507087210 */ /* 0x080fe20007ffe0ff */
[----:B------:R-:W-:Y:S01]  /*01c0*/  FFMA R13, R0, R0, R13 ;  /* 0x00000000000d7223 */ /* 0x000fe2000000000d */
[----:B------:R-:W-:Y:S01]  /*01d0*/  FADD R4, R3, 9.9999999600419720025e-13 ;  /* 0x2b8cbccc03047421 */ /* 0x000fe20000000000 */
[----:B------:R-:W-:Y:S01]  /*01e0*/  FADD R3, -R17, UR12 ;  /* 0x0000000c11037e21 */ /* 0x000fe20008000100 */
[----:B------:R-:W-:Y:S01]  /*01f0*/  I2FP.F32.S32 R10, R8 ;  /* 0x00000008000a7245 */ /* 0x000fe20000201400 */
[----:B------:R-:W-:Y:S01]  /*0200*/  FADD R24, R13, 9.9999999600419720025e-13 ;  /* 0x2b8cbccc0d187421 */ /* 0x000fe20000000000 */
[----:B------:R-:W-:Y:S01]  /*0210*/  FADD R9, -R17, UR8 ;  /* 0x0000000811097e21 */ /* 0x000fe20008000100 */
[----:B------:R-:W-:Y:S01]  /*0220*/  IADD3 R12, PT, PT, R8, R5, RZ ;  /* 0x00000005080c7210 */ /* 0x000fe20007ffe0ff */
[----:B0-----:R-:W-:Y:S01]  /*0230*/  FADD R26, -R19, UR6 ;  /* 0x00000006131a7e21 */ /* 0x001fe20008000100 */
[----:B------:R-:W-:Y:S01]  /*0240*/  FFMA R20, R3, R3, R24 ;  /* 0x0000000303147223 */ /* 0x000fe20000000018 */
[--C-:B------:R-:W-:Y:S01]  /*0250*/  FFMA R2, R9, R9, R4.reuse ;  /* 0x0000000909027223 */ /* 0x100fe20000000004 */
[C---:B------:R-:W-:Y:S01]  /*0260*/  FADD R3, -R10.reuse, UR8 ;  /* 0x000000080a037e21 */ /* 0x040fe20008000100 */
[----:B------:R-:W-:Y:S01]  /*0270*/  I2FP.F32.S32 R13, R12 ;  /* 0x0000000c000d7245 */ /* 0x000fe20000201400 */
[----:B------:R-:W-:Y:S01]  /*0280*/  FADD R15, -R10, UR12 ;  /* 0x0000000c0a0f7e21 */ /* 0x000fe20008000100 */
[----:B------:R-:W-:Y:S01]  /*0290*/  FSETP.GEU.AND P6, PT, |R20|, 1.175494350822287508e-38, PT ;  /* 0x008000001400780b */ /* 0x000fe20003fce200 */
[----:B------:R-:W-:Y:S01]  /*02a0*/  FFMA R3, R3, R3, R4 ;  /* 0x0000000303037223 */ /* 0x000fe20000000004 */
[----:B------:R-:W-:Y:S01]  /*02b0*/  FSETP.GEU.AND P5, PT, |R2|, 1.175494350822287508e-38, PT ;  /* 0x008000000200780b */ /* 0x000fe20003fae200 */
[----:B------:R-:W-:Y:S01]  /*02c0*/  FADD R9, -R13, UR8 ;  /* 0x000000080d097e21 */ /* 0x000fe20008000100 */
[----:B------:R-:W-:Y:S01]  /*02d0*/  IADD3 R14, PT, PT, R12, R5, RZ ;  /* 0x000000050c0e7210 */ /* 0x000fe20007ffe0ff */
[----:B------:R-:W-:Y:S01]  /*02e0*/  FFMA R22, R15, R15, R24 ;  /* 0x0000000f0f167223 */ /* 0x000fe20000000018 */
[----:B------:R-:W-:Y:S01]  /*02f0*/  FSETP.GEU.AND P0, PT, |R3|, 1.175494350822287508e-38, PT ;  /* 0x008000000300780b */ /* 0x000fe20003f0e200 */
[----:B------:R-:W-:Y:S01]  /*0300*/  FFMA R0, R9, R9, R4 ;  /* 0x0000000909007223 */ /* 0x000fe20000000004 */
[----:B------:R-:W-:Y:S01]  /*0310*/  IADD3 R9, PT, PT, R14, R5, RZ ;  /* 0x000000050e097210 */ /* 0x000fe20007ffe0ff */
[----:B------:R-:W-:Y:S01]  /*0320*/  FADD R21, -R13, UR12 ;  /* 0x0000000c0d157e21 */ /* 0x000fe20008000100 */
[----:B------:R-:W-:-:S02]  /*0330*/  FSETP.GEU.AND P1, PT, |R22|, 1.175494350822287508e-38, PT ;  /* 0x008000001600780b */ /* 0x000fc40003f2e200 */
[----:B------:R-:W-:Y:S01]  /*0340*/  I2FP.F32.S32 R15, R14 ;  /* 0x0000000e000f7245 */ /* 0x000fe20000201400 */
[----:B------:R-:W-:Y:S01]  /*0350*/  @!P6 FMUL R20, R20, 16777216 ;  /* 0x4b8000001414e820 */ /* 0x000fe20000400000 */
[----:B------:R-:W-:Y:S01]  /*0360*/  I2FP.F32.S32 R16, R9 ;  /* 0x0000000900107245 */ /* 0x000fe20000201400 */
[----:B------:R-:W-:Y:S01]  /*0370*/  @!P5 FMUL R2, R2, 16777216 ;  /* 0x4b8000000202d820 */ /* 0x000fe20000400000 */
[----:B------:R-:W-:Y:S01]  /*0380*/  FFMA R21, R21, R21, R24 ;  /* 0x0000001515157223 */ /* 0x000fe20000000018 */
[----:B------:R-:W-:Y:S01]  /*0390*/  FADD R25, -R15, UR8 ;  /* 0x000000080f197e21 */ /* 0x000fe20008000100 */
[----:B------:R-:W-:Y:S01]  /*03a0*/  FSETP.GEU.AND P2, PT, |R0|, 1.175494350822287508e-38, PT ;  /* 0x008000000000780b */ /* 0x000fe20003f4e200 */
[----:B------:R-:W-:Y:S01]  /*03b0*/  @!P0 FMUL R3, R3, 16777216 ;  /* 0x4b80000003038820 */ /* 0x000fe20000400000 */
[----:B------:R-:W0:Y:S01]  /*03c0*/  MUFU.RSQ R20, R20 ;  /* 0x0000001400147308 */ /* 0x000e220000001400 */
[----:B------:R-:W-:Y:S01]  /*03d0*/  FADD R23, -R16, UR8 ;  /* 0x0000000810177e21 */ /* 0x000fe20008000100 */
[--C-:B------:R-:W-:Y:S01]  /*03e0*/  FFMA R25, R25, R25, R4.reuse ;  /* 0x0000001919197223 */ /* 0x100fe20000000004 */
[----:B------:R-:W-:Y:S01]  /*03f0*/  @!P1 FMUL R22, R22, 16777216 ;  /* 0x4b80000016169820 */ /* 0x000fe20000400000 */
[----:B------:R-:W-:Y:S01]  /*0400*/  FSETP.GEU.AND P3, PT, |R21|, 1.175494350822287508e-38, PT ;  /* 0x008000001500780b */ /* 0x000fe20003f6e200 */
[----:B------:R-:W-:Y:S01]  /*0410*/  FFMA R4, R23, R23, R4 ;  /* 0x0000001717047223 */ /* 0x000fe20000000004 */
[----:B------:R-:W-:Y:S01]  /*0420*/  FADD R23, -R15, UR12 ;  /* 0x0000000c0f177e21 */ /* 0x000fe20008000100 */
[----:B------:R-:W-:Y:S01]  /*0430*/  FADD R29, -R16, UR12 ;  /* 0x0000000c101d7e21 */ /* 0x000fe20008000100 */
[----:B------:R-:W1:Y:S01]  /*0440*/  MUFU.RSQ R2, R2 ;  /* 0x0000000200027308 */ /* 0x000e620000001400 */
[----:B------:R-:W-:Y:S01]  /*0450*/  FSETP.GEU.AND P4, PT, |R25|, 1.175494350822287508e-38, PT ;  /* 0x008000001900780b */ /* 0x000fe20003f8e200 */
[--C-:B------:R-:W-:Y:S01]  /*0460*/  FFMA R23, R23, R23, R24.reuse ;  /* 0x0000001717177223 */ /* 0x100fe20000000018 */
[----:B------:R-:W-:Y:S01]  /*0470*/  FFMA R24, R29, R29, R24 ;  /* 0x0000001d1d187223 */ /* 0x000fe20000000018 */
[----:B------:R-:W-:-:S04]  /*0480*/  @!P2 FMUL R0, R0, 16777216 ;  /* 0x4b8000000000a820 */ /* 0x000fc80000400000 */
[----:B------:R-:W2:Y:S01]  /*0490*/  MUFU.RSQ R3, R3 ;  /* 0x0000000300037308 */ /* 0x000ea20000001400 */
[----:B0-----:R-:W-:Y:S01]  /*04a0*/  @!P6 FMUL R20, R20, 4096 ;  /* 0x458000001414e820 */ /* 0x001fe20000400000 */
[----:B------:R-:W-:Y:S01]  /*04b0*/  FSETP.GEU.AND P6, PT, |R23|, 1.175494350822287508e-38, PT ;  /* 0x008000001700780b */ /* 0x000fe20003fce200 */
[----:B------:R-:W-:-:S03]  /*04c0*/  @!P3 FMUL R21, R21, 16777216 ;  /* 0x4b8000001515b820 */ /* 0x000fc60000400000 */
[----:B------:R-:W-:Y:S02]  /*04d0*/  @!P4 FMUL R25, R25, 16777216 ;  /* 0x4b8000001919c820 */ /* 0x000fe40000400000 */
[----:B------:R-:W0:Y:S01]  /*04e0*/  MUFU.RSQ R22, R22 ;  /* 0x0000001600167308 */ /* 0x000e220000001400 */
[----:B-1----:R-:W-:Y:S01]  /*04f0*/  @!P5 FMUL R2, R2, 4096 ;  /* 0x458000000202d820 */ /* 0x002fe20000400000 */
[----:B------:R-:W-:-:S03]  /*0500*/  FSETP.GEU.AND P5, PT, |R4|, 1.175494350822287508e-38, PT ;  /* 0x008000000400780b */ /* 0x000fc60003fae200 */
[----:B------:R-:W-:Y:S02]  /*0510*/  FFMA R27, R2, UR11, RZ ;  /* 0x0000000b021b7c23 */ /* 0x000fe400080000ff */
[----:B------:R-:W-:Y:S01]  /*0520*/  @!P6 FMUL R23, R23, 16777216 ;  /* 0x4b8000001717e820 */ /* 0x000fe20000400000 */
[----:B------:R-:W1:Y:S01]  /*0530*/  MUFU.RSQ R0, R0 ;  /* 0x0000000000007308 */ /* 0x000e620000001400 */
[----:B--2---:R-:W-:Y:S01]  /*0540*/  @!P0 FMUL R3, R3, 4096 ;  /* 0x4580000003038820 */ /* 0x004fe20000400000 */
[----:B------:R-:W-:Y:S01]  /*0550*/  FSETP.GEU.AND P0, PT, |R24|, 1.175494350822287508e-38, PT ;  /* 0x008000001800780b */ /* 0x000fe20003f0e200 */
[----:B------:R-:W-:Y:S01]  /*0560*/  FFMA R20, R20, UR15, R27 ;  /* 0x0000000f14147c23 */ /* 0x000fe2000800001b */
[----:B------:R-:W-:Y:S01]  /*0570*/  FMUL R27, R26, R26 ;  /* 0x0000001a1a1b7220 */ /* 0x000fe20000400000 */
[----:B------:R-:W-:Y:S01]  /*0580*/  FADD R26, -R18, UR5 ;  /* 0x00000005121a7e21 */ /* 0x000fe20008000100 */
[----:B------:R-:W-:Y:S01]  /*0590*/  FFMA R3, R3, UR11, RZ ;  /* 0x0000000b03037c23 */ /* 0x000fe200080000ff */
[----:B------:R-:W-:Y:S01]  /*05a0*/  @!P5 FMUL R4, R4, 16777216 ;  /* 0x4b8000000404d820 */ /* 0x000fe20000400000 */
[----:B------:R-:W2:Y:S01]  /*05b0*/  MUFU.RSQ R21, R21 ;  /* 0x0000001500157308 */ /* 0x000ea20000001400 */
[----:B0-----:R-:W-:Y:S01]  /*05c0*/  @!P1 FMUL R22, R22, 4096 ;  /* 0x4580000016169820 */ /* 0x001fe20000400000 */
[----:B------:R-:W-:-:S03]  /*05d0*/  FFMA R27, R26, R26, R27 ;  /* 0x0000001a1a1b7223 */ /* 0x000fc6000000001b */
[----:B------:R-:W-:Y:S01]  /*05e0*/  FFMA R3, R22, UR15, R3 ;  /* 0x0000000f16037c23 */ /* 0x000fe20008000003 */
[----:B------:R-:W-:Y:S01]  /*05f0*/  FADD R22, R27, 9.9999999600419720025e-13 ;  /* 0x2b8cbccc1b167421 */ /* 0x000fe20000000000 */
[----:B------:R-:W-:Y:S01]  /*0600*/  @!P0 FMUL R24, R24, 16777216 ;  /* 0x4b80000018188820 */ /* 0x000fe20000400000 */
[----:B------:R0:W3:Y:S01]  /*0610*/  MUFU.RSQ R2, R25 ;  /* 0x0000001900027308 */ /* 0x0000e20000001400 */
[----:B-1----:R-:W-:-:S04]  /*0620*/  @!P2 FMUL R0, R0, 4096 ;  /* 0x458000000000a820 */ /* 0x002fc80000400000 */
[----:B------:R-:W-:-:S03]  /*0630*/  FFMA R0, R0, UR11, RZ ;  /* 0x0000000b00007c23 */ /* 0x000fc600080000ff */
[----:B------:R-:W1:Y:S01]  /*0640*/  MUFU.RSQ R4, R4 ;  /* 0x0000000400047308 */ /* 0x000e620000001400 */
[----:B0-----:R-:W-:Y:S01]  /*0650*/  FADD R25, -R17, UR4 ;  /* 0x0000000411197e21 */ /* 0x001fe20008000100 */
[----:B--2---:R-:W-:-:S03]  /*0660*/  @!P3 FMUL R21, R21, 4096 ;  /* 0x458000001515b820 */ /* 0x004fc60000400000 */
[----:B------:R-:W-:Y:S01]  /*0670*/  FFMA R25, R25, R25, R22 ;  /* 0x0000001919197223 */ /* 0x000fe20000000016 */
[----:B------:R-:W-:Y:S02]  /*0680*/  FFMA R21, R21, UR15, R0 ;  /* 0x0000000f15157c23 */ /* 0x000fe40008000000 */
[----:B------:R-:W0:Y:S01]  /*0690*/  MUFU.RSQ R23, R23 ;  /* 0x0000001700177308 */ /* 0x000e220000001400 */
[----:B---3--:R-:W-:Y:S01]  /*06a0*/  @!P4 FMUL R2, R2, 4096 ;  /* 0x458000000202c820 */ /* 0x008fe20000400000 */
[----:B------:R-:W-:-:S03]  /*06b0*/  FSETP.GEU.AND P1, PT, |R25|, 1.175494350822287508e-38, PT ;  /* 0x008000001900780b */ /* 0x000fc60003f2e200 */
[----:B------:R-:W-:-:S03]  /*06c0*/  FFMA R0, R2, UR11, RZ ;  /* 0x0000000b02007c23 */ /* 0x000fc600080000ff */
[----:B------:R-:W2:Y:S01]  /*06d0*/  MUFU.RSQ R24, R24 ;  /* 0x0000001800187308 */ /* 0x000ea20000001400 */
[----:B-1----:R-:W-:-:S04]  /*06e0*/  @!P5 FMUL R4, R4, 4096 ;  /* 0x458000000404d820 */ /* 0x002fc80000400000 */
[----:B------:R-:W-:Y:S01]  /*06f0*/  FFMA R27, R4, UR11, RZ ;  /* 0x0000000b041b7c23 */ /* 0x000fe200080000ff */
[----:B------:R-:W1:Y:S01]  /*0700*/  LDCU.128 UR8, c[0x3][0x30] ;  /* 0x00c00600ff0877ac */ /* 0x000e620008000c00 */
[----:B------:R-:W-:Y:S01]  /*0710*/  @!P1 FMUL R25, R25, 16777216 ;  /* 0x4b80000019199820 */ /* 0x000fe20000400000 */
[----:B0-----:R-:W-:-:S03]  /*0720*/  @!P6 FMUL R23, R23, 4096 ;  /* 0x458000001717e820 */ /* 0x001fc60000400000 */
[----:B------:R-:W0:Y:S01]  /*0730*/  MUFU.RSQ R29, R25 ;  /* 0x00000019001d7308 */ /* 0x000e220000001400 */
[----:B------:R-:W-:Y:S01]  /*0740*/  FFMA R0, R23, UR15, R0 ;  /* 0x0000000f17007c23 */ /* 0x000fe20008000000 */
[----:B------:R-:W-:Y:S01]  /*0750*/  FADD R23, -R10, UR4 ;  /* 0x000000040a177e21 */ /* 0x000fe20008000100 */
[----:B--2---:R-:W-:-:S04]  /*0760*/  @!P0 FMUL R24, R24, 4096 ;  /* 0x4580000018188820 */ /* 0x004fc80000400000 */
[----:B------:R-:W-:Y:S01]  /*0770*/  FFMA R2, R24, UR15, R27 ;  /* 0x0000000f18027c23 */ /* 0x000fe2000800001b */
[----:B------:R-:W-:Y:S01]  /*0780*/  FFMA R24, R23, R23, R22 ;  /* 0x0000001717187223 */ /* 0x000fe20000000016 */
[----:B------:R-:W-:Y:S01]  /*0790*/  FADD R27, -R13, UR4 ;  /* 0x000000040d1b7e21 */ /* 0x000fe20008000100 */
[----:B-1----:R-:W-:-:S03]  /*07a0*/  FADD R4, -R19, UR10 ;  /* 0x0000000a13047e21 */ /* 0x002fc60008000100 */
[----:B------:R-:W-:Y:S01]  /*07b0*/  FSETP.GEU.AND P0, PT, |R24|, 1.175494350822287508e-38, PT ;  /* 0x008000001800780b */ /* 0x000fe20003f0e200 */
[----:B------:R-:W-:Y:S01]  /*07c0*/  FFMA R23, R27, R27, R22 ;  /* 0x0000001b1b177223 */ /* 0x000fe20000000016 */
[----:B------:R-:W-:Y:S01]  /*07d0*/  FADD R27, -R15, UR4 ;  /* 0x000000040f1b7e21 */ /* 0x000fe20008000100 */
[----:B0-----:R-:W-:-:S03]  /*07e0*/  @!P1 FMUL R29, R29, 4096 ;  /* 0x458000001d1d9820 */ /* 0x001fc60000400000 */
[----:B------:R-:W-:Y:S01]  /*07f0*/  FFMA R26, R27, R27, R22 ;  /* 0x0000001b1b1a7223 */ /* 0x000fe20000000016 */
[----:B------:R-:W-:Y:S01]  /*0800*/  FADD R27, -R16, UR4 ;  /* 0x00000004101b7e21 */ /* 0x000fe20008000100 */
[----:B------:R-:W-:Y:S01]  /*0810*/  FSETP.GEU.AND P2, PT, |R23|, 1.175494350822287508e-38, PT ;  /* 0x008000001700780b */ /* 0x000fe20003f4e200 */
[----:B------:R-:W-:Y:S01]  /*0820*/  FFMA R20, R29, UR7, R20 ;  /* 0x000000071d147c23 */ /* 0x000fe20008000014 */
[----:B------:R-:W-:Y:S01]  /*0830*/  FMUL R29, R4, R4 ;  /* 0x00000004041d7220 */ /* 0x000fe20000400000 */
[----:B------:R-:W-:Y:S01]  /*0840*/  FFMA R27, R27, R27, R22 ;  /* 0x0000001b1b1b7223 */ /* 0x000fe20000000016 */
[----:B------:R-:W-:Y:S01]  /*0850*/  FSETP.GEU.AND P3, PT, |R26|, 1.175494350822287508e-38, PT ;  /* 0x008000001a00780b */ /* 0x000fe20003f6e200 */
[----:B------:R-:W-:Y:S01]  /*0860*/  @!P0 FMUL R24, R24, 16777216 ;  /* 0x4b80000018188820 */ /* 0x000fe20000400000 */
[----:B------:R-:W-:Y:S02]  /*0870*/  FADD R4, -R18, UR9 ;  /* 0x0000000912047e21 */ /* 0x000fe40008000100 */
[----:B------:R-:W-:-:S02]  /*0880*/  FSETP.GEU.AND P1, PT, |R27|, 1.175494350822287508e-38, PT ;  /* 0x008000001b00780b */ /* 0x000fc40003f2e200 */
[----:B------:R-:W-:Y:S01]  /*0890*/  FFMA R4, R4, R4, R29 ;  /* 0x0000000404047223 */ /* 0x000fe2000000001d */
[----:B------:R-:W0:Y:S02]  /*08a0*/  MUFU.RSQ R24, R24 ;  /* 0x0000001800187308 */ /* 0x000e240000001400 */
[----:B------:R-:W-:Y:S01]  /*08b0*/  @!P2 FMUL R23, R23, 16777216 ;  /* 0x4b8000001717a820 */ /* 0x000fe20000400000 */
[----:B------:R-:W-:-:S03]  /*08c0*/  FADD R4, R4, 9.9999999600419720025e-13 ;  /* 0x2b8cbccc04047421 */ /* 0x000fc60000000000 */
[----:B------:R-:W-:Y:S02]  /*08d0*/  @!P3 FMUL R26, R26, 16777216 ;  /* 0x4b8000001a1ab820 */ /* 0x000fe40000400000 */
[----:B------:R1:W2:Y:S02]  /*08e0*/  MUFU.RSQ R28, R23 ;  /* 0x00000017001c7308 */ /* 0x0002a40000001400 */
[----:B------:R-:W-:-:S06]  /*08f0*/  @!P1 FMUL R27, R27, 16777216 ;  /* 0x4b8000001b1b9820 */ /* 0x000fcc0000400000 */
[----:B------:R-:W3:Y:S01]  /*0900*/  MUFU.RSQ R25, R26 ;  /* 0x0000001a00197308 */ /* 0x000ee20000001400 */
[----:B-1----:R-:W-:Y:S01]  /*0910*/  FADD R23, -R17, UR8 ;  /* 0x0000000811177e21 */ /* 0x002fe20008000100 */
[----:B0-----:R-:W-:-:S03]  /*0920*/  @!P0 FMUL R24, R24, 4096 ;  /* 0x4580000018188820 */ /* 0x001fc60000400000 */
[--C-:B------:R-:W-:Y:S01]  /*0930*/  FFMA R22, R23, R23, R4.reuse ;  /* 0x0000001717167223 */ /* 0x100fe20000000004 */
[----:B------:R-:W-:Y:S01]  /*0940*/  FADD R23, -R10, UR8 ;  /* 0x000000080a177e21 */ /* 0x000fe20008000100 */
[----:B------:R-:W-:Y:S01]  /*0950*/  FFMA R3, R24, UR7, R3 ;  /* 0x0000000718037c23 */ /* 0x000fe20008000003 */
[----:B------:R-:W0:Y:S01]  /*0960*/  MUFU.RSQ R29, R27 ;  /* 0x0000001b001d7308 */ /* 0x000e220000001400 */
[----:B--2---:R-:W-:Y:S01]  /*0970*/  @!P2 FMUL R28, R28, 4096 ;  /* 0x458000001c1ca820 */ /* 0x004fe20000400000 */
[----:B------:R-:W-:Y:S01]  /*0980*/  FSETP.GEU.AND P0, PT, |R22|, 1.175494350822287508e-38, PT ;  /* 0x008000001600780b */ /* 0x000fe20003f0e200 */
[----:B------:R-:W-:Y:S02]  /*0990*/  FFMA R24, R23, R23, R4 ;  /* 0x0000001717187223 */ /* 0x000fe40000000004 */
[----:B------:R-:W-:Y:S01]  /*09a0*/  FFMA R21, R28, UR7, R21 ;  /* 0x000000071c157c23 */ /* 0x000fe20008000015 */
[----:B---3--:R-:W-:-:S04]  /*09b0*/  @!P3 FMUL R25, R25, 4096 ;  /* 0x458000001919b820 */ /* 0x008fc80000400000 */
[----:B------:R-:W-:Y:S01]  /*09c0*/  FFMA R0, R25, UR7, R0 ;  /* 0x0000000719007c23 */ /* 0x000fe20008000000 */
[----:B------:R-:W-:-:S04]  /*09d0*/  FADD R25, -R13, UR8 ;  /* 0x000000080d197e21 */ /* 0x000fc80008000100 */
[----:B------:R-:W-:Y:S01]  /*09e0*/  @!P0 FMUL R22, R22, 16777216 ;  /* 0x4b80000016168820 */ /* 0x000fe20000400000 */
[----:B0-----:R-:W-:Y:S01]  /*09f0*/  @!P1 FMUL R29, R29, 4096 ;  /* 0x458000001d1d9820 */ /* 0x001fe20000400000 */
[----:B------:R-:W-:Y:S02]  /*0a00*/  FSETP.GEU.AND P1, PT, |R24|, 1.175494350822287508e-38, PT ;  /* 0x008000001800780b */ /* 0x000fe40003f2e200 */
[----:B------:R-:W0:Y:S01]  /*0a10*/  MUFU.RSQ R27, R22 ;  /* 0x00000016001b7308 */ /* 0x000e220000001400 */
[----:B------:R-:W-:Y:S01]  /*0a20*/  FFMA R23, R25, R25, R4 ;  /* 0x0000001919177223 */ /* 0x000fe20000000004 */
[----:B------:R-:W-:Y:S01]  /*0a30*/  FFMA R2, R29, UR7, R2 ;  /* 0x000000071d027c23 */ /* 0x000fe20008000002 */
[----:B------:R-:W1:Y:S01]  /*0a40*/  LDCU.128 UR4, c[0x3][0x40] ;  /* 0x00c00800ff0477ac */ /* 0x000e620008000c00 */
[----:B------:R-:W-:Y:S01]  /*0a50*/  FADD R25, -R15, UR8 ;  /* 0x000000080f197e21 */ /* 0x000fe20008000100 */
[----:B------:R-:W-:Y:S01]  /*0a60*/  FADD R29, -R16, UR8 ;  /* 0x00000008101d7e21 */ /* 0x000fe20008000100 */
[----:B------:R-:W-:-:S02]  /*0a70*/  FSETP.GEU.AND P2, PT, |R23|, 1.175494350822287508e-38, PT ;  /* 0x008000001700780b */ /* 0x000fc40003f4e200 */
[--C-:B------:R-:W-:Y:S01]  /*0a80*/  FFMA R25, R25, R25, R4.reuse ;  /* 0x0000001919197223 */ /* 0x100fe20000000004 */
[----:B------:R-:W-:Y:S02]  /*0a90*/  FFMA R26, R29, R29, R4 ;  /* 0x0000001d1d1a7223 */ /* 0x000fe40000000004 */
[----:B------:R-:W-:Y:S02]  /*0aa0*/  @!P1 FMUL R24, R24, 16777216 ;  /* 0x4b80000018189820 */ /* 0x000fe40000400000 */
[----:B------:R-:W-:Y:S01]  /*0ab0*/  FSETP.GEU.AND P3, PT, |R25|, 1.175494350822287508e-38, PT ;  /* 0x008000001900780b */ /* 0x000fe20003f6e200 */
[----:B0-----:R-:W-:Y:S01]  /*0ac0*/  @!P0 FMUL R27, R27, 4096 ;  /* 0x458000001b1b8820 */ /* 0x001fe20000400000 */
[----:B------:R-:W-:Y:S02]  /*0ad0*/  FSETP.GEU.AND P0, PT, |R26|, 1.175494350822287508e-38, PT ;  /* 0x008000001a00780b */ /* 0x000fe40003f0e200 */
[----:B------:R-:W0:Y:S02]  /*0ae0*/  MUFU.RSQ R24, R24 ;  /* 0x0000001800187308 */ /* 0x000e240000001400 */
[----:B------:R-:W-:Y:S01]  /*0af0*/  @!P2 FMUL R23, R23, 16777216 ;  /* 0x4b8000001717a820 */ /* 0x000fe20000400000 */
[----:B-1----:R-:W-:Y:S01]  /*0b00*/  FADD R4, -R19, UR6 ;  /* 0x0000000613047e21 */ /* 0x002fe20008000100 */
[----:B------:R-:W-:Y:S01]  /*0b10*/  FFMA R20, R27, UR11, R20 ;  /* 0x0000000b1b147c23 */ /* 0x000fe20008000014 */
[----:B------:R-:W-:-:S02]  /*0b20*/  FADD R29, -R16, UR4 ;  /* 0x00000004101d7e21 */ /* 0x000fc40008000100 */
[----:B------:R-:W-:Y:S01]  /*0b30*/  FMUL R27, R4, R4 ;  /* 0x00000004041b7220 */ /* 0x000fe20000400000 */
[----:B------:R-:W-:Y:S01]  /*0b40*/  FADD R4, -R18, UR5 ;  /* 0x0000000512047e21 */ /* 0x000fe20008000100 */
[----:B------:R1:W2:Y:S01]  /*0b50*/  MUFU.RSQ R28, R23 ;  /* 0x00000017001c7308 */ /* 0x0002a20000001400 */
[----:B------:R-:W-:Y:S02]  /*0b60*/  @!P3 FMUL R25, R25, 16777216 ;  /* 0x4b8000001919b820 */ /* 0x000fe40000400000 */
[----:B------:R-:W-:Y:S01]  /*0b70*/  FFMA R4, R4, R4, R27 ;  /* 0x0000000404047223 */ /* 0x000fe2000000001b */
[----:B------:R-:W-:-:S03]  /*0b80*/  @!P0 FMUL R26, R26, 16777216 ;  /* 0x4b8000001a1a8820 */ /* 0x000fc60000400000 */
[----:B------:R-:W-:Y:S01]  /*0b90*/  FADD R4, R4, 9.9999999600419720025e-13 ;  /* 0x2b8cbccc04047421 */ /* 0x000fe20000000000 */
[----:B------:R3:W4:Y:S01]  /*0ba0*/  MUFU.RSQ R27, R26 ;  /* 0x0000001a001b7308 */ /* 0x0007220000001400 */
        /* <DEDUP_REMOVED lines=8> */
[--C-:B------:R-:W-:Y:S01]  /*0c30*/  FFMA R24, R23, R23, R4.reuse ;  /* 0x0000001717187223 */ /* 0x100fe20000000004 */
[----:B---3--:R-:W-:Y:S01]  /*0c40*/  FFMA R26, R29, R29, R4 ;  /* 0x0000001d1d1a7223 */ /* 0x008fe20000000004 */
[----:B------:R-:W-:Y:S01]  /*0c50*/  FFMA R21, R28, UR11, R21 ;  /* 0x0000000b1c157c23 */ /* 0x000fe20008000015 */
[----:B----4-:R-:W-:Y:S02]  /*0c60*/  @!P0 FMUL R27, R27, 4096 ;  /* 0x458000001b1b8820 */ /* 0x010fe40000400000 */
[----:B------:R-:W-:-:S02]  /*0c70*/  FSETP.GEU.AND P0, PT, |R24|, 1.175494350822287508e-38, PT ;  /* 0x008000001800780b */ /* 0x000fc40003f0e200 */
[----:B------:R-:W-:-:S05]  /*0c80*/  FFMA R2, R27, UR11, R2 ;  /* 0x0000000b1b027c23 */ /* 0x000fca0008000002 */
[----:B------:R-:W-:Y:S01]  /*0c90*/  @!P1 FMUL R22, R22, 16777216 ;  /* 0x4b80000016169820 */ /* 0x000fe20000400000 */
[----:B0-----:R-:W-:-:S03]  /*0ca0*/  @!P3 FMUL R25, R25, 4096 ;  /* 0x458000001919b820 */ /* 0x001fc60000400000 */
[----:B------:R-:W0:Y:S01]  /*0cb0*/  MUFU.RSQ R27, R22 ;  /* 0x00000016001b7308 */ /* 0x000e220000001400 */
[----:B------:R-:W-:Y:S01]  /*0cc0*/  FFMA R0, R25, UR11, R0 ;  /* 0x0000000b19007c23 */ /* 0x000fe20008000000 */
[----:B------:R-:W1:Y:S01]  /*0cd0*/  LDCU.128 UR8, c[0x3][0x50] ;  /* 0x00c00a00ff0877ac */ /* 0x000e620008000c00 */
[----:B------:R-:W-:Y:S01]  /*0ce0*/  FADD R25, -R13, UR4 ;  /* 0x000000040d197e21 */ /* 0x000fe20008000100 */
[----:B------:R-:W-:-:S03]  /*0cf0*/  @!P0 FMUL R24, R24, 16777216 ;  /* 0x4b80000018188820 */ /* 0x000fc60000400000 */
[--C-:B------:R-:W-:Y:S01]  /*0d00*/  FFMA R23, R25, R25, R4.reuse ;  /* 0x0000001919177223 */ /* 0x100fe20000000004 */
[----:B------:R-:W-:Y:S02]  /*0d10*/  FADD R25, -R15, UR4 ;  /* 0x000000040f197e21 */ /* 0x000fe40008000100 */
[----:B------:R-:W2:Y:S02]  /*0d20*/  MUFU.RSQ R24, R24 ;  /* 0x0000001800187308 */ /* 0x000ea40000001400 */
[----:B------:R-:W-:Y:S01]  /*0d30*/  FFMA R25, R25, R25, R4 ;  /* 0x0000001919197223 */ /* 0x000fe20000000004 */
[----:B------:R-:W-:Y:S01]  /*0d40*/  FSETP.GEU.AND P2, PT, |R23|, 1.175494350822287508e-38, PT ;  /* 0x008000001700780b */ /* 0x000fe20003f4e200 */
[----:B0-----:R-:W-:-:S03]  /*0d50*/  @!P1 FMUL R27, R27, 4096 ;  /* 0x458000001b1b9820 */ /* 0x001fc60000400000 */
[----:B------:R-:W-:Y:S02]  /*0d60*/  FSETP.GEU.AND P3, PT, |R25|, 1.175494350822287508e-38, PT ;  /* 0x008000001900780b */ /* 0x000fe40003f6e200 */
[----:B------:R-:W-:Y:S01]  /*0d70*/  FSETP.GEU.AND P1, PT, |R26|, 1.175494350822287508e-38, PT ;  /* 0x008000001a00780b */ /* 0x000fe20003f2e200 */
[----:B-1----:R-:W-:Y:S01]  /*0d80*/  FADD R4, -R19, UR10 ;  /* 0x0000000a13047e21 */ /* 0x002fe20008000100 */
[----:B------:R-:W-:Y:S01]  /*0d90*/  FFMA R20, R27, UR7, R20 ;  /* 0x000000071b147c23 */ /* 0x000fe20008000014 */
[----:B------:R-:W-:Y:S02]  /*0da0*/  FADD R29, -R16, UR8 ;  /* 0x00000008101d7e21 */ /* 0x000fe40008000100 */
[----:B------:R-:W-:Y:S01]  /*0db0*/  FMUL R27, R4, R4 ;  /* 0x00000004041b7220 */ /* 0x000fe20000400000 */
[----:B------:R-:W-:Y:S01]  /*0dc0*/  FADD R4, -R18, UR9 ;  /* 0x0000000912047e21 */ /* 0x000fe20008000100 */
[----:B------:R-:W-:Y:S01]  /*0dd0*/  @!P2 FMUL R23, R23, 16777216 ;  /* 0x4b8000001717a820 */ /* 0x000fe20000400000 */
[----:B--2---:R-:W-:-:S02]  /*0de0*/  @!P0 FMUL R24, R24, 4096 ;  /* 0x4580000018188820 */ /* 0x004fc40000400000 */
[----:B------:R-:W-:Y:S01]  /*0df0*/  FFMA R4, R4, R4, R27 ;  /* 0x0000000404047223 */ /* 0x000fe2000000001b */
[----:B------:R0:W1:Y:S01]  /*0e00*/  MUFU.RSQ R28, R23 ;  /* 0x00000017001c7308 */ /* 0x0000620000001400 */
[----:B------:R-:W-:Y:S01]  /*0e10*/  @!P3 FMUL R25, R25, 16777216 ;  /* 0x4b8000001919b820 */ /* 0x000fe20000400000 */
[----:B------:R-:W-:Y:S01]  /*0e20*/  @!P1 FMUL R26, R26, 16777216 ;  /* 0x4b8000001a1a9820 */ /* 0x000fe20000400000 */
[----:B------:R-:W-:Y:S01]  /*0e30*/  FADD R4, R4, 9.9999999600419720025e-13 ;  /* 0x2b8cbccc04047421 */ /* 0x000fe20000000000 */
[----:B------:R-:W-:-:S04]  /*0e40*/  FFMA R3, R24, UR7, R3 ;  /* 0x0000000718037c23 */ /* 0x000fc80008000003 */
[----:B------:R2:W3:Y:S01]  /*0e50*/  MUFU.RSQ R27, R26 ;  /* 0x0000001a001b7308 */ /* 0x0004e20000001400 */
[----:B0-----:R-:W-:-:S04]  /*0e60*/  FADD R23, -R17, UR8 ;  /* 0x0000000811177e21 */ /* 0x001fc80008000100 */
[--C-:B------:R-:W-:Y:S01]  /*0e70*/  FFMA R22, R23, R23, R4.reuse ;  /* 0x0000001717167223 */ /* 0x100fe20000000004 */
[----:B------:R-:W-:Y:S02]  /*0e80*/  FADD R23, -R10, UR8 ;  /* 0x000000080a177e21 */ /* 0x000fe40008000100 */
[----:B------:R-:W0:Y:S01]  /*0e90*/  MUFU.RSQ R25, R25 ;  /* 0x0000001900197308 */ /* 0x000e220000001400 */
[----:B-1----:R-:W-:Y:S01]  /*0ea0*/  @!P2 FMUL R28, R28, 4096 ;  /* 0x458000001c1ca820 */ /* 0x002fe20000400000 */
[----:B------:R-:W-:Y:S01]  /*0eb0*/  FSETP.GEU.AND P0, PT, |R22|, 1.175494350822287508e-38, PT ;  /* 0x008000001600780b */ /* 0x000fe20003f0e200 */
[--C-:B------:R-:W-:Y:S01]  /*0ec0*/  FFMA R24, R23, R23, R4.reuse ;  /* 0x0000001717187223 */ /* 0x100fe20000000004 */
[----:B--2---:R-:W-:Y:S01]  /*0ed0*/  FFMA R26, R29, R29, R4 ;  /* 0x0000001d1d1a7223 */ /* 0x004fe20000000004 */
[----:B------:R-:W-:Y:S01]  /*0ee0*/  FFMA R21, R28, UR7, R21 ;  /* 0x000000071c157c23 */ /* 0x000fe20008000015 */
[----:B---3--:R-:W-:Y:S02]  /*0ef0*/  @!P1 FMUL R27, R27, 4096 ;  /* 0x458000001b1b9820 */ /* 0x008fe40000400000 */
        /* <DEDUP_REMOVED lines=3743> */
[----:B------:R-:W-:Y:S01]  /*f8f0*/  FSETP.GEU.AND P2, PT, |R23|, 1.175494350822287508e-38, PT ;  /* 0x008000001700780b */ /* 0x000fe20003f4e200 */
[----:B------:R-:W-:Y:S01]  /*f900*/  FFMA R25, R25, R25, R4 ;  /* 0x0000001919197223 */ /* 0x000fe20000000004 */
[----:B0-----:R-:W-:Y:S01]  /*f910*/  @!P1 FMUL R27, R27, 4096 ;  /* 0x458000001b1b9820 */ /* 0x001fe20000400000 */
[----:B------:R-:W-:-:S03]  /*f920*/  FSETP.GEU.AND P1, PT, |R26|, 1.175494350822287508e-38, PT ;  /* 0x008000001a00780b */ /* 0x000fc60003f2e200 */
[----:B------:R-:W-:Y:S01]  /*f930*/  FSETP.GEU.AND P3, PT, |R25|, 1.175494350822287508e-38, PT ;  /* 0x008000001900780b */ /* 0x000fe20003f6e200 */
[----:B-1----:R-:W-:Y:S01]  /*f940*/  FADD R4, -R19, UR10 ;  /* 0x0000000a13047e21 */ /* 0x002fe20008000100 */
[----:B------:R-:W-:-:S03]  /*f950*/  FFMA R20, R27, UR7, R20 ;  /* 0x000000071b147c23 */ /* 0x000fc60008000014 */
[----:B------:R-:W-:Y:S01]  /*f960*/  FMUL R27, R4, R4 ;  /* 0x00000004041b7220 */ /* 0x000fe20000400000 */
[----:B------:R-:W-:Y:S01]  /*f970*/  FADD R4, -R18, UR9 ;  /* 0x0000000912047e21 */ /* 0x000fe20008000100 */
[----:B------:R-:W-:Y:S01]  /*f980*/  @!P2 FMUL R23, R23, 16777216 ;  /* 0x4b8000001717a820 */ /* 0x000fe20000400000 */
[----:B--2---:R-:W-:Y:S02]  /*f990*/  @!P0 FMUL R24, R24, 4096 ;  /* 0x4580000018188820 */ /* 0x004fe40000400000 */
        /* <DEDUP_REMOVED lines=13> */
[----:B------:R-:W-:Y:S01]  /*fa70*/  FFMA R24, R23, R23, R4 ;  /* 0x0000001717187223 */ /* 0x000fe20000000004 */
[----:B------:R-:W-:Y:S01]  /*fa80*/  FADD R23, -R15, UR8 ;  /* 0x000000080f177e21 */ /* 0x000fe20008000100 */
[----:B------:R-:W-:-:S03]  /*fa90*/  FFMA R21, R28, UR7, R21 ;  /* 0x000000071c157c23 */ /* 0x000fc60008000015 */
[----:B--2---:R-:W-:Y:S01]  /*faa0*/  FFMA R26, R23, R23, R4 ;  /* 0x00000017171a7223 */ /* 0x004fe20000000004 */
[----:B---3--:R-:W-:Y:S01]  /*fab0*/  @!P1 FMUL R27, R27, 4096 ;  /* 0x458000001b1b9820 */ /* 0x008fe20000400000 */
[----:B------:R-:W-:Y:S01]  /*fac0*/  FSETP.GEU.AND P1, PT, |R24|, 1.175494350822287508e-38, PT ;  /* 0x008000001800780b */ /* 0x000fe20003f2e200 */
[----:B------:R-:W-:Y:S02]  /*fad0*/  FADD R23, -R16, UR8 ;  /* 0x0000000810177e21 */ /* 0x000fe40008000100 */
[----:B------:R-:W-:Y:S02]  /*fae0*/  FFMA R2, R27, UR7, R2 ;  /* 0x000000071b027c23 */ /* 0x000fe40008000002 */
[----:B------:R-:W-:Y:S01]  /*faf0*/  @!P0 FMUL R22, R22, 16777216 ;  /* 0x4b80000016168820 */ /* 0x000fe20000400000 */
[----:B------:R-:W-:Y:S01]  /*fb00*/  FFMA R23, R23, R23, R4 ;  /* 0x0000001717177223 */ /* 0x000fe20000000004 */
[----:B0-----:R-:W-:Y:S01]  /*fb10*/  @!P3 FMUL R25, R25, 4096 ;  /* 0x458000001919b820 */ /* 0x001fe20000400000 */
[----:B------:R-:W-:Y:S01]  /*fb20*/  FSETP.GEU.AND P3, PT, |R26|, 1.175494350822287508e-38, PT ;  /* 0x008000001a00780b */ /* 0x000fe20003f6e200 */
[----:B------:R-:W0:Y:S02]  /*fb30*/  MUFU.RSQ R27, R22 ;  /* 0x00000016001b7308 */ /* 0x000e240000001400 */
[----:B------:R-:W-:Y:S01]  /*fb40*/  FFMA R0, R25, UR7, R0 ;  /* 0x0000000719007c23 */ /* 0x000fe20008000000 */
[----:B------:R-:W-:Y:S01]  /*fb50*/  FADD R25, -R13, UR8 ;  /* 0x000000080d197e21 */ /* 0x000fe20008000100 */
[----:B------:R-:W1:Y:S01]  /*fb60*/  LDCU.128 UR4, c[0x3][0x620] ;  /* 0x00c0c400ff0477ac */ /* 0x000e620008000c00 */
[----:B------:R-:W-:-:S02]  /*fb70*/  @!P1 FMUL R24, R24, 16777216 ;  /* 0x4b80000018189820 */ /* 0x000fc40000400000 */
[----:B------:R-:W-:-:S04]  /*fb80*/  FFMA R25, R25, R25, R4 ;  /* 0x0000001919197223 */ /* 0x000fc80000000004 */
[----:B------:R-:W2:Y:S01]  /*fb90*/  MUFU.RSQ R24, R24 ;  /* 0x0000001800187308 */ /* 0x000ea20000001400 */
[----:B------:R-:W-:Y:S01]  /*fba0*/  FSETP.GEU.AND P2, PT, |R25|, 1.175494350822287508e-38, PT ;  /* 0x008000001900780b */ /* 0x000fe20003f4e200 */
[----:B------:R-:W-:Y:S01]  /*fbb0*/  @!P3 FMUL R26, R26, 16777216 ;  /* 0x4b8000001a1ab820 */ /* 0x000fe20000400000 */
[----:B0-----:R-:W-:Y:S01]  /*fbc0*/  @!P0 FMUL R27, R27, 4096 ;  /* 0x458000001b1b8820 */ /* 0x001fe20000400000 */
[----:B------:R-:W-:-:S03]  /*fbd0*/  FSETP.GEU.AND P0, PT, |R23|, 1.175494350822287508e-38, PT ;  /* 0x008000001700780b */ /* 0x000fc60003f0e200 */
[----:B------:R-:W-:Y:S01]  /*fbe0*/  FFMA R20, R27, UR11, R20 ;  /* 0x0000000b1b147c23 */ /* 0x000fe20008000014 */
[----:B-1----:R-:W-:Y:S01]  /*fbf0*/  FADD R22, -R19, UR6 ;  /* 0x0000000613167e21 */ /* 0x002fe20008000100 */
[----:B------:R-:W0:Y:S05]  /*fc00*/  MUFU.RSQ R27, R26 ;  /* 0x0000001a001b7308 */ /* 0x000e2a0000001400 */
[----:B------:R-:W-:Y:S01]  /*fc10*/  @!P2 FMUL R25, R25, 16777216 ;  /* 0x4b8000001919a820 */ /* 0x000fe20000400000 */
[----:B------:R-:W-:Y:S01]  /*fc20*/  FMUL R29, R22, R22 ;  /* 0x00000016161d7220 */ /* 0x000fe20000400000 */
[----:B------:R-:W-:Y:S01]  /*fc30*/  FADD R22, -R18, UR5 ;  /* 0x0000000512167e21 */ /* 0x000fe20008000100 */
[----:B--2---:R-:W-:Y:S01]  /*fc40*/  @!P1 FMUL R24, R24, 4096 ;  /* 0x4580000018189820 */ /* 0x004fe20000400000 */
[----:B------:R1:W2:Y:S01]  /*fc50*/  MUFU.RSQ R4, R25 ;  /* 0x0000001900047308 */ /* 0x0002a20000001400 */
[----:B------:R-:W-:Y:S01]  /*fc60*/  @!P0 FMUL R23, R23, 16777216 ;  /* 0x4b80000017178820 */ /* 0x000fe20000400000 */
[----:B------:R-:W-:Y:S01]  /*fc70*/  FFMA R22, R22, R22, R29 ;  /* 0x0000001616167223 */ /* 0x000fe2000000001d */
[----:B------:R-:W-:-:S03]  /*fc80*/  FFMA R3, R24, UR11, R3 ;  /* 0x0000000b18037c23 */ /* 0x000fc60008000003 */
[----:B------:R-:W-:Y:S02]  /*fc90*/  FADD R22, R22, 9.9999999600419720025e-13 ;  /* 0x2b8cbccc16167421 */ /* 0x000fe40000000000 */
[----:B------:R-:W3:Y:S01]  /*fca0*/  MUFU.RSQ R23, R23 ;  /* 0x0000001700177308 */ /* 0x000ee20000001400 */
[----:B-1----:R-:W-:Y:S01]  /*fcb0*/  FADD R25, -R17, UR4 ;  /* 0x0000000411197e21 */ /* 0x002fe20008000100 */
[----:B0-----:R-:W-:-:S03]  /*fcc0*/  @!P3 FMUL R27, R27, 4096 ;  /* 0x458000001b1bb820 */ /* 0x001fc60000400000 */
[----:B------:R-:W-:Y:S01]  /*fcd0*/  FFMA R24, R25, R25, R22 ;  /* 0x0000001919187223 */ /* 0x000fe20000000016 */
[----:B------:R-:W-:Y:S01]  /*fce0*/  FADD R25, -R10, UR4 ;  /* 0x000000040a197e21 */ /* 0x000fe20008000100 */
[----:B--2---:R-:W-:-:S03]  /*fcf0*/  @!P2 FMUL R4, R4, 4096 ;  /* 0x458000000404a820 */ /* 0x004fc60000400000 */
[----:B------:R-:W-:Y:S01]  /*fd00*/  FSETP.GEU.AND P1, PT, |R24|, 1.175494350822287508e-38, PT ;  /* 0x008000001800780b */ /* 0x000fe20003f2e200 */
[----:B------:R-:W-:Y:S01]  /*fd10*/  FFMA R21, R4, UR11, R21 ;  /* 0x0000000b04157c23 */ /* 0x000fe20008000015 */
[----:B------:R-:W-:Y:S01]  /*fd20*/  FFMA R4, R27, UR11, R0 ;  /* 0x0000000b1b047c23 */ /* 0x000fe20008000000 */
[----:B------:R-:W-:Y:S01]  /*fd30*/  FFMA R0, R25, R25, R22 ;  /* 0x0000001919007223 */ /* 0x000fe20000000016 */
[----:B------:R-:W-:Y:S01]  /*fd40*/  FADD R25, -R13, UR4 ;  /* 0x000000040d197e21 */ /* 0x000fe20008000100 */
[----:B---3--:R-:W-:Y:S01]  /*fd50*/  @!P0 FMUL R23, R23, 4096 ;  /* 0x4580000017178820 */ /* 0x008fe20000400000 */
[----:B------:R-:W-:Y:S02]  /*fd60*/  FADD R27, -R16, UR4 ;  /* 0x00000004101b7e21 */ /* 0x000fe40008000100 */
[----:B------:R-:W-:Y:S01]  /*fd70*/  FSETP.GEU.AND P0, PT, |R0|, 1.175494350822287508e-38, PT ;  /* 0x008000000000780b */ /* 0x000fe20003f0e200 */
[----:B------:R-:W-:Y:S01]  /*fd80*/  FFMA R23, R23, UR11, R2 ;  /* 0x0000000b17177c23 */ /* 0x000fe20008000002 */
[----:B------:R-:W-:Y:S01]  /*fd90*/  FFMA R2, R25, R25, R22 ;  /* 0x0000001919027223 */ /* 0x000fe20000000016 */
[----:B------:R-:W-:Y:S01]  /*fda0*/  FADD R25, -R15, UR4 ;  /* 0x000000040f197e21 */ /* 0x000fe20008000100 */
[----:B------:R-:W0:Y:S01]  /*fdb0*/  LDCU.128 UR8, c[0x3][0x630] ;  /* 0x00c0c600ff0877ac */ /* 0x000e220008000c00 */
[----:B------:R-:W-:-:S02]  /*fdc0*/  @!P1 FMUL R24, R24, 16777216 ;  /* 0x4b80000018189820 */ /* 0x000fc40000400000 */
[--C-:B------:R-:W-:Y:S01]  /*fdd0*/  FFMA R26, R25, R25, R22.reuse ;  /* 0x00000019191a7223 */ /* 0x100fe20000000016 */
[----:B------:R-:W-:Y:S01]  /*fde0*/  FFMA R22, R27, R27, R22 ;  /* 0x0000001b1b167223 */ /* 0x000fe20000000016 */
[----:B------:R-:W-:Y:S01]  /*fdf0*/  FSETP.GEU.AND P2, PT, |R2|, 1.175494350822287508e-38, PT ;  /* 0x008000000200780b */ /* 0x000fe20003f4e200 */
[----:B------:R-:W1:Y:S02]  /*fe00*/  MUFU.RSQ R25, R24 ;  /* 0x0000001800197308 */ /* 0x000e640000001400 */
[----:B------:R-:W-:Y:S01]  /*fe10*/  FSETP.GEU.AND P3, PT, |R26|, 1.175494350822287508e-38, PT ;  /* 0x008000001a00780b */ /* 0x000fe20003f6e200 */
[----:B------:R-:W-:Y:S01]  /*fe20*/  @!P0 FMUL R0, R0, 16777216 ;  /* 0x4b80000000008820 */ /* 0x000fe20000400000 */
[----:B------:R-:W-:-:S04]  /*fe30*/  FSETP.GEU.AND P4, PT, |R22|, 1.175494350822287508e-38, PT ;  /* 0x008000001600780b */ /* 0x000fc80003f8e200 */
[----:B------:R-:W2:Y:S04]  /*fe40*/  MUFU.RSQ R29, R0 ;  /* 0x00000000001d7308 */ /* 0x000ea80000001400 */
[----:B------:R-:W-:Y:S01]  /*fe50*/  @!P2 FMUL R2, R2, 16777216 ;  /* 0x4b8000000202a820 */ /* 0x000fe20000400000 */
[----:B0-----:R-:W-:Y:S01]  /*fe60*/  FADD R19, -R19, UR10 ;  /* 0x0000000a13137e21 */ /* 0x001fe20008000100 */
[----:B------:R-:W-:Y:S01]  /*fe70*/  FADD R18, -R18, UR9 ;  /* 0x0000000912127e21 */ /* 0x000fe20008000100 */
[----:B------:R-:W-:Y:S01]  /*fe80*/  @!P3 FMUL R26, R26, 16777216 ;  /* 0x4b8000001a1ab820 */ /* 0x000fe20000400000 */
[----:B------:R0:W3:Y:S01]  /*fe90*/  MUFU.RSQ R28, R2 ;  /* 0x00000002001c7308 */ /* 0x0000e20000001400 */
[----:B------:R-:W-:Y:S01]  /*fea0*/  @!P4 FMUL R22, R22, 16777216 ;  /* 0x4b8000001616c820 */ /* 0x000fe20000400000 */
[----:B------:R-:W-:Y:S01]  /*feb0*/  FMUL R19, R19, R19 ;  /* 0x0000001313137220 */ /* 0x000fe20000400000 */
[----:B-1----:R-:W-:-:S03]  /*fec0*/  @!P1 FMUL R25, R25, 4096 ;  /* 0x4580000019199820 */ /* 0x002fc60000400000 */
[----:B------:R-:W-:Y:S01]  /*fed0*/  FFMA R19, R18, R18, R19 ;  /* 0x0000001212137223 */ /* 0x000fe20000000013 */
[----:B------:R-:W-:Y:S01]  /*fee0*/  FADD R18, -R17, UR8 ;  /* 0x0000000811127e21 */ /* 0x000fe20008000100 */
[----:B------:R-:W1:Y:S01]  /*fef0*/  MUFU.RSQ R27, R26 ;  /* 0x0000001a001b7308 */ /* 0x000e620000001400 */
[----:B--2---:R-:W-:Y:S01]  /*ff00*/  @!P0 FMUL R29, R29, 4096 ;  /* 0x458000001d1d8820 */ /* 0x004fe20000400000 */
[----:B------:R-:W-:Y:S01]  /*ff10*/  FADD R17, R19, 9.9999999600419720025e-13 ;  /* 0x2b8cbccc13117421 */ /* 0x000fe20000000000 */
[----:B------:R-:W-:Y:S02]  /*ff20*/  FFMA R0, R25, UR7, R20 ;  /* 0x0000000719007c23 */ /* 0x000fe40008000014 */
[----:B0-----:R-:W-:Y:S01]  /*ff30*/  FFMA R2, R29, UR7, R3 ;  /* 0x000000071d027c23 */ /* 0x001fe20008000003 */
[----:B------:R-:W-:Y:S02]  /*ff40*/  FFMA R18, R18, R18, R17 ;  /* 0x0000001212127223 */ /* 0x000fe40000000011 */
[----:B------:R-:W0:Y:S01]  /*ff50*/  MUFU.RSQ R22, R22 ;  /* 0x0000001600167308 */ /* 0x000e220000001400 */
[----:B---3--:R-:W-:-:S04]  /*ff60*/  @!P2 FMUL R28, R28, 4096 ;  /* 0x458000001c1ca820 */ /* 0x008fc80000400000 */
[----:B------:R-:W-:Y:S01]  /*ff70*/  FFMA R3, R28, UR7, R21 ;  /* 0x000000071c037c23 */ /* 0x000fe20008000015 */
[----:B-1----:R-:W-:-:S04]  /*ff80*/  @!P3 FMUL R27, R27, 4096 ;  /* 0x458000001b1bb820 */ /* 0x002fc80000400000 */
[----:B------:R-:W-:Y:S01]  /*ff90*/  FFMA R4, R27, UR7, R4 ;  /* 0x000000071b047c23 */ /* 0x000fe20008000004 */
[----:B0-----:R-:W-:-:S04]  /*ffa0*/  @!P4 FMUL R22, R22, 4096 ;  /* 0x458000001616c820 */ /* 0x001fc80000400000 */
[----:B------:R-:W-:Y:S01]  /*ffb0*/  FFMA R20, R22, UR7, R23 ;  /* 0x0000000716147c23 */ /* 0x000fe20008000017 */
[----:B------:R-:W-:Y:S01]  /*ffc0*/  FADD R10, -R10, UR8 ;  /* 0x000000080a0a7e21 */ /* 0x000fe20008000100 */
[----:B------:R-:W-:Y:S01]  /*ffd0*/  FSETP.GEU.AND P1, PT, |R18|, 1.175494350822287508e-38, PT ;  /* 0x008000001200780b */ /* 0x000fe20003f2e200 */
[----:B------:R-:W-:Y:S01]  /*ffe0*/  FADD R22, -R13, UR8 ;  /* 0x000000080d167e21 */ /* 0x000fe20008000100 */
[----:B------:R-:W-:Y:S01]  /*fff0*/  FADD R24, -R15, UR8 ;  /* 0x000000080f187e21 */ /* 0x000fe20008000100 */
[--C-:B------:R-:W-:Y:S01]  /*10000*/  FFMA R10, R10, R10, R17.reuse ;  /* 0x0000000a0a0a7223 */ /* 0x100fe20000000011 */
[-CC-:B------:R-:W-:Y:S01]  /*10010*/  VIMNMX3.U32 R13, R7, R11.reuse, R6.reuse, !PT ;  /* 0x0000000b070d720f */ /* 0x180fe20007800006 */
[--C-:B------:R-:W-:Y:S01]  /*10020*/  FFMA R22, R22, R22, R17.reuse ;  /* 0x0000001616167223 */ /* 0x100fe20000000011 */
[----:B------:R-:W-:Y:S01]  /*10030*/  FADD R16, -R16, UR8 ;  /* 0x0000000810107e21 */ /* 0x000fe20008000100 */
[-CC-:B------:R-:W-:Y:S01]  /*10040*/  VIMNMX3.U32 R8, R8, R11.reuse, R6.reuse, !PT ;  /* 0x0000000b0808720f */ /* 0x180fe20007800006 */
[--C-:B------:R-:W-:Y:S01]  /*10050*/  FFMA R24, R24, R24, R17.reuse ;  /* 0x0000001818187223 */ /* 0x100fe20000000011 */
[----:B------:R-:W-:Y:S01]  /*10060*/  FSETP.GEU.AND P6, PT, |R10|, 1.175494350822287508e-38, PT ;  /* 0x008000000a00780b */ /* 0x000fe20003fce200 */
[----:B------:R-:W-:Y:S01]  /*10070*/  FFMA R23, R16, R16, R17 ;  /* 0x0000001010177223 */ /* 0x000fe20000000011 */
[----:B------:R-:W-:Y:S01]  /*10080*/  FSETP.GEU.AND P5, PT, |R22|, 1.175494350822287508e-38, PT ;  /* 0x008000001600780b */ /* 0x000fe20003fae200 */
[----:B------:R-:W0:Y:S01]  /*10090*/  LDCU.64 UR4, c[0x0][0x358] ;  /* 0x00006b00ff0477ac */ /* 0x000e220008000a00 */
[----:B------:R-:W-:Y:S01]  /*100a0*/  @!P1 FMUL R18, R18, 16777216 ;  /* 0x4b80000012129820 */ /* 0x000fe20000400000 */
[----:B------:R-:W-:-:S02]  /*100b0*/  VIMNMX3.U32 R12, R12, R11, R6, !PT ;  /* 0x0000000b0c0c720f */ /* 0x000fc40007800006 */
[-CC-:B------:R-:W-:Y:S01]  /*100c0*/  VIMNMX3.U32 R14, R14, R11.reuse, R6.reuse, !PT ;  /* 0x0000000b0e0e720f */ /* 0x180fe20007800006 */
[----:B------:R-:W1:Y:S01]  /*100d0*/  MUFU.RSQ R21, R18 ;  /* 0x0000001200157308 */ /* 0x000e620000001400 */
[----:B------:R-:W-:Y:S02]  /*100e0*/  ISETP.GT.U32.AND P4, PT, R13, 0x63, PT ;  /* 0x000000630d00780c */ /* 0x000fe40003f84070 */
[----:B------:R-:W-:Y:S02]  /*100f0*/  ISETP.GT.U32.AND P3, PT, R8, 0x63, PT ;  /* 0x000000630800780c */ /* 0x000fe40003f64070 */
[----:B------:R-:W-:Y:S01]  /*10100*/  @!P6 FMUL R10, R10, 16777216 ;  /* 0x4b8000000a0ae820 */ /* 0x000fe20000400000 */
[----:B------:R-:W-:Y:S01]  /*10110*/  FSETP.GEU.AND P0, PT, |R24|, 1.175494350822287508e-38, PT ;  /* 0x008000001800780b */ /* 0x000fe20003f0e200 */
[----:B------:R-:W-:Y:S01]  /*10120*/  @!P5 FMUL R22, R22, 16777216 ;  /* 0x4b8000001616d820 */ /* 0x000fe20000400000 */
[----:B------:R-:W-:Y:S01]  /*10130*/  ISETP.GT.U32.AND P2, PT, R12, 0x63, PT ;  /* 0x000000630c00780c */ /* 0x000fe20003f44070 */
[----:B------:R2:W3:Y:S01]  /*10140*/  MUFU.RSQ R25, R10 ;  /* 0x0000000a00197308 */ /* 0x0004e20000001400 */
[----:B------:R-:W-:-:S04]  /*10150*/  VIMNMX3.U32 R9, R9, R11, R6, !PT ;  /* 0x0000000b0909720f */ /* 0x000fc80007800006 */
[----:B------:R-:W4:Y:S01]  /*10160*/  @!P4 LDC.64 R12, c[0x0][0x380] ;  /* 0x0000e000ff0ccb82 */ /* 0x000f220000000a00 */
[----:B-1----:R-:W-:Y:S01]  /*10170*/  @!P1 FMUL R21, R21, 4096 ;  /* 0x4580000015159820 */ /* 0x002fe20000400000 */
[----:B------:R-:W-:Y:S01]  /*10180*/  ISETP.GT.U32.AND P1, PT, R14, 0x63, PT ;  /* 0x000000630e00780c */ /* 0x000fe20003f24070 */
[----:B------:R-:W1:Y:S02]  /*10190*/  MUFU.RSQ R8, R22 ;  /* 0x0000001600087308 */ /* 0x000e640000001400 */
[----:B------:R-:W-:Y:S01]  /*101a0*/  @!P0 FMUL R24, R24, 16777216 ;  /* 0x4b80000018188820 */ /* 0x000fe20000400000 */
[----:B--2---:R-:W-:Y:S02]  /*101b0*/  IMAD R10, R6, 0x64, R11 ;  /* 0x00000064060a7824 */ /* 0x004fe400078e020b */
[----:B------:R-:W2:Y:S01]  /*101c0*/  @!P3 LDC.64 R14, c[0x0][0x380] ;  /* 0x0000e000ff0ebb82 */ /* 0x000ea20000000a00 */
[----:B------:R-:W-:Y:S01]  /*101d0*/  FFMA R21, R21, UR11, R0 ;  /* 0x0000000b15157c23 */ /* 0x000fe20008000000 */
[----:B------:R-:W-:-:S02]  /*101e0*/  IMAD R7, R10, 0x64, R7 ;  /* 0x000000640a077824 */ /* 0x000fc400078e0207 */
[----:B---3--:R-:W-:Y:S01]  /*101f0*/  @!P6 FMUL R25, R25, 4096 ;  /* 0x458000001919e820 */ /* 0x008fe20000400000 */
[----:B------:R-:W-:Y:S01]  /*10200*/  FSETP.GEU.AND P6, PT, |R23|, 1.175494350822287508e-38, PT ;  /* 0x008000001700780b */ /* 0x000fe20003fce200 */
[----:B------:R-:W3:Y:S02]  /*10210*/  MUFU.RSQ R27, R24 ;  /* 0x00000018001b7308 */ /* 0x000ee40000001400 */
[----:B------:R-:W5:Y:S01]  /*10220*/  @!P2 LDC.64 R16, c[0x0][0x380] ;  /* 0x0000e000ff10ab82 */ /* 0x000f620000000a00 */
[----:B------:R-:W-:Y:S01]  /*10230*/  IADD3 R6, PT, PT, R7, R5, RZ ;  /* 0x0000000507067210 */ /* 0x000fe20007ffe0ff */
[----:B------:R-:W-:Y:S01]  /*10240*/  FFMA R2, R25, UR11, R2 ;  /* 0x0000000b19027c23 */ /* 0x000fe20008000002 */
[----:B-1----:R-:W-:Y:S01]  /*10250*/  @!P5 FMUL R8, R8, 4096 ;  /* 0x458000000808d820 */ /* 0x002fe20000400000 */
[----:B------:R-:W-:-:S04]  /*10260*/  ISETP.GT.U32.AND P5, PT, R9, 0x63, PT ;  /* 0x000000630900780c */ /* 0x000fc80003fa4070 */
[----:B------:R-:W1:Y:S01]  /*10270*/  @!P1 LDC.64 R18, c[0x0][0x380] ;  /* 0x0000e000ff129b82 */ /* 0x000e620000000a00 */
[----:B------:R-:W-:Y:S01]  /*10280*/  IADD3 R9, PT, PT, R6, R5, RZ ;  /* 0x0000000506097210 */ /* 0x000fe20007ffe0ff */
[----:B------:R-:W-:Y:S01]  /*10290*/  @!P6 FMUL R23, R23, 16777216 ;  /* 0x4b8000001717e820 */ /* 0x000fe20000400000 */
[----:B----4-:R-:W-:-:S04]  /*102a0*/  @!P4 IMAD.WIDE.U32 R12, R7, 0x4, R12 ;  /* 0x00000004070cc825 */ /* 0x010fc800078e000c */
[----:B------:R-:W-:Y:S01]  /*102b0*/  FFMA R3, R8, UR11, R3 ;  /* 0x0000000b08037c23 */ /* 0x000fe20008000003 */
[----:B------:R-:W-:Y:S01]  /*102c0*/  IADD3 R0, PT, PT, R9, R5, RZ ;  /* 0x0000000509007210 */ /* 0x000fe20007ffe0ff */
[----:B---3--:R-:W-:Y:S01]  /*102d0*/  @!P0 FMUL R27, R27, 4096 ;  /* 0x458000001b1b8820 */ /* 0x008fe20000400000 */
[----:B------:R-:W3:Y:S01]  /*102e0*/  MUFU.RSQ R23, R23 ;  /* 0x0000001700177308 */ /* 0x000ee20000001400 */
[----:B--2---:R-:W-:Y:S01]  /*102f0*/  @!P3 IMAD.WIDE.U32 R14, R6, 0x4, R14 ;  /* 0x00000004060eb825 */ /* 0x004fe200078e000e */
[----:B0-----:R0:W-:Y:S03]  /*10300*/  @!P4 STG.E desc[UR4][R12.64], R21 ;  /* 0x000000150c00c986 */ /* 0x0011e6000c101904 */
[----:B------:R-:W-:Y:S01]  /*10310*/  FFMA R27, R27, UR11, R4 ;  /* 0x0000000b1b1b7c23 */ /* 0x000fe20008000004 */
[----:B------:R0:W-:Y:S01]  /*10320*/  @!P3 STG.E desc[UR4][R14.64], R2 ;  /* 0x000000020e00b986 */ /* 0x0001e2000c101904 */
[----:B-----5:R-:W-:-:S05]  /*10330*/  @!P2 IMAD.WIDE.U32 R16, R9, 0x4, R16 ;  /* 0x000000040910a825 */ /* 0x020fca00078e0010 */
[----:B------:R0:W-:Y:S01]  /*10340*/  @!P2 STG.E desc[UR4][R16.64], R3 ;  /* 0x000000031000a986 */ /* 0x0001e2000c101904 */
[----:B-1----:R-:W-:-:S04]  /*10350*/  @!P1 IMAD.WIDE.U32 R18, R0, 0x4, R18 ;  /* 0x0000000400129825 */ /* 0x002fc800078e0012 */
[----:B---3--:R-:W-:-:S04]  /*10360*/  @!P6 FMUL R23, R23, 4096 ;  /* 0x458000001717e820 */ /* 0x008fc80000400000 */
[----:B------:R-:W-:Y:S01]  /*10370*/  FFMA R23, R23, UR11, R20 ;  /* 0x0000000b17177c23 */ /* 0x000fe20008000014 */
[----:B------:R0:W-:Y:S01]  /*10380*/  @!P1 STG.E desc[UR4][R18.64], R27 ;  /* 0x0000001b12009986 */ /* 0x0001e2000c101904 */
[----:B------:R-:W-:Y:S05]  /*10390*/  @P5 EXIT ;  /* 0x000000000000594d */ /* 0x000fea0003800000 */
[----:B0-----:R-:W0:Y:S01]  /*103a0*/  LDC.64 R2, c[0x0][0x380] ;  /* 0x0000e000ff027b82 */ /* 0x001e220000000a00 */
[----:B------:R-:W-:-:S05]  /*103b0*/  IADD3 R5, PT, PT, R0, R5, RZ ;  /* 0x0000000500057210 */ /* 0x000fca0007ffe0ff */
[----:B0-----:R-:W-:-:S05]  /*103c0*/  IMAD.WIDE.U32 R2, R5, 0x4, R2 ;  /* 0x0000000405027825 */ /* 0x001fca00078e0002 */
[----:B------:R-:W-:Y:S01]  /*103d0*/  STG.E desc[UR4][R2.64], R23 ;  /* 0x0000001702007986 */ /* 0x000fe2000c101904 */
[----:B------:R-:W-:Y:S05]  /*103e0*/  EXIT ;  /* 0x000000000000794d */ /* 0x000fea0003800000 */
.L_x_0:
[----:B------:R-:W-:-:S00]  /*103f0*/  BRA `(.L_x_0) ;  /* 0xfffffffc00fc7947 */ /* 0x000fc0000383ffff */
[----:B------:R-:W-:-:S00]  /*10400*/  NOP ;  /* 0x0000000000007918 */ /* 0x000fc00000000000 */
[----:B------:R-:W-:-:S00]  /*10410*/  NOP ;  /* 0x0000000000007918 */ /* 0x000fc00000000000 */
[----:B------:R-:W-:-:S00]  /*10420*/  NOP ;  /* 0x0000000000007918 */ /* 0x000fc00000000000 */
[----:B------:R-:W-:-:S00]  /*10430*/  NOP ;  /* 0x0000000000007918 */ /* 0x000fc00000000000 */
[----:B------:R-:W-:-:S00]  /*10440*/  NOP ;  /* 0x0000000000007918 */ /* 0x000fc00000000000 */
[----:B------:R-:W-:-:S00]  /*10450*/  NOP ;  /* 0x0000000000007918 */ /* 0x000fc00000000000 */
[----:B------:R-:W-:-:S00]  /*10460*/  NOP ;  /* 0x0000000000007918 */ /* 0x000fc00000000000 */
[----:B------:R-:W-:-:S00]  /*10470*/  NOP ;  /* 0x0000000000007918 */ /* 0x000fc00000000000 */
.L_x_1:


//--------------------- .nv.shared.reserved.0     --------------------------
	.section	.nv.shared.reserved.0,"aw",@nobits
	.weak		__nv_reservedSMEM_offset_0_alias
	.size		__nv_reservedSMEM_offset_0_alias, 0, 64
	.other		__nv_reservedSMEM_offset_0_alias,@"STO_CUDA_RESERVED_SHARED STV_DEFAULT"
__nv_reservedSMEM_offset_0_alias:
	.zero		0
	.zero		64


//--------------------- .nv.constant0._Z16potential_kernelPf --------------------------
	.section	.nv.constant0._Z16potential_kernelPf,"a",@progbits
	.sectionflags	@""
	.align	4
.nv.constant0._Z16potential_kernelPf:
	.zero		904


//--------------------- SYMBOLS --------------------------

	.type		.nv.reservedSmem.offset0,@object
	.size		.nv.reservedSmem.offset0,0x4
